	.target	sm_100a

	.elftype	@"ET_EXEC"


//--------------------- .note.nv.tkinfo           --------------------------
	.section	.note.nv.tkinfo,"",@"SHT_NOTE"
	.sectionflags	@"SHF_NOTE_NV_TKINFO"
	.tkinfo
        /*0018*/ 	.word	0x00000002
        /*0030*/ 	.string	""
        /*0030*/ 	.string	"ptxas"
        /*0030*/ 	.string	"Cuda compilation tools, release 13.0, V13.0.88"
        /*0030*/ 	.string	"Build cuda_13.0.r13.0/compiler.36424714_0"
        /*0030*/ 	.string	"-arch sm_100a -m 64 "



//--------------------- .note.nv.cuinfo           --------------------------
	.section	.note.nv.cuinfo,"",@"SHT_NOTE"
	.sectionflags	@"SHF_NOTE_NV_CUINFO"
        /*0018*/ 	.short	0x0002
        /*001a*/ 	.short	0x0064
        /*001c*/ 	.short	0x0082
	.zero		2


//--------------------- .nv.info                  --------------------------
	.section	.nv.info,"",@"SHT_CUDA_INFO"
	.align	4


	//----- nvinfo : EIATTR_REGCOUNT
	.align		4
        /*0000*/ 	.byte	0x04, 0x2f
        /*0002*/ 	.short	(.L_19 - .L_18)
	.align		4
.L_18:
        /*0004*/ 	.word	index@(_ZN7cutlass13device_kernelINS_4conv6kernel13ConvUniversalINS1_16ConvProblemShapeILNS1_8OperatorE2ELi3EEENS1_10collective14CollectiveConvINS1_47MainloopSm100TmaUmmaWarpSpecializedImplicitGemmILS5_2ELi36ELi3ELi1ELi2EN4cute5tupleIJNSA_1CILi2EEENSC_ILi1EEESE_EEEEENSB_IJNSC_ILi128EEENSB_IJNSC_ILi64EEEEEESJ_EEENS_12float_e4m3_tESL_NSA_8TiledMMAINSA_8MMA_AtomIJNSA_10MMA_TraitsINSA_25SM100_MMA_F8F6F4_2x1SM_SSEJSL_SL_fSH_SI_NSA_17integral_constantINSA_4UMMA5MajorELSS_1EEEST_NSQ_INSR_7ScaleInELSU_0EEESV_EEEEEENSA_6LayoutINSB_IJSE_SE_SE_EEENSB_IJNSC_ILi0EEES10_S10_EEEEENSB_IJNSA_10UnderscoreES13_S13_EEEEENS7_6detail27Sm100ImplicitGemmTileTraitsINSA_18SM100_TMA_2SM_LOADENSA_14ComposedLayoutINSA_7SwizzleILi2ELi4ELi3EEENSA_18smem_ptr_flag_bitsILi8EEENSY_INSB_IJSI_NSC_ILi8EEEEEENSB_IJSE_SI_EEEEEEEvEENS17_INSA_25SM100_TMA_2SM_LOAD_IM2COLENS19_INS1A_ILi1ELi4ELi3EEES1D_NSY_INSB_IJNSC_ILi32EEES1E_EEENSB_IJSE_S1M_EEEEEEEvEEEENS_8epilogue10collective18CollectiveEpilogueINS1T_23Sm100TmaWarpSpecializedILi1ELi1ELi32ELb0ELb0EEEJNSB_IJSI_SJ_SJ_EEENSB_IJNSY_ISI_SE_EES1Z_EEESL_NSB_IJlNSB_IJSE_lllEEES10_EEESL_S22_NS1T_6fusion15FusionCallbacksIS1X_NS23_17LinearCombinationISL_fSL_fLNS_15FloatRoundStyleE2EEES1Y_S20_JEEENSA_5SM1004TMEM4LOAD26SM100_TMEM_LOAD_32dp32b32xENSA_13SM90_TMA_LOADENS19_IS1B_S1D_NSY_INSB_IJS1E_SI_EEENSB_IJSI_SE_EEEEEEENSA_39AutoVectorizingCopyWithAssumedAlignmentILi128EEENSA_14SM90_TMA_STOREES2H_S2J_S2J_EEEvvEEEEvNT_6ParamsE)
        /*0008*/ 	.word	0x0000005a


	//----- nvinfo : EIATTR_FRAME_SIZE
	.align		4
.L_19:
        /*000c*/ 	.byte	0x04, 0x11
        /*000e*/ 	.short	(.L_21 - .L_20)
	.align		4
.L_20:
        /*0010*/ 	.word	index@($__internal_2_$__cuda_sm10x_tcgen05_guardrail_trap_unallocated_columns_being_dealloced)
        /*0014*/ 	.word	0x00000008


	//----- nvinfo : EIATTR_FRAME_SIZE
	.align		4
.L_21:
        /*0018*/ 	.byte	0x04, 0x11
        /*001a*/ 	.short	(.L_23 - .L_22)
	.align		4
.L_22:
        /*001c*/ 	.word	index@($__internal_1_$__cuda_sm10x_tcgen05_guardrail_trap_phase_invalid_during_alloc)
        /*0020*/ 	.word	0x00000008


	//----- nvinfo : EIATTR_FRAME_SIZE
	.align		4
.L_23:
        /*0024*/ 	.byte	0x04, 0x11
        /*0026*/ 	.short	(.L_25 - .L_24)
	.align		4
.L_24:
        /*0028*/ 	.word	index@($__internal_0_$__cuda_sm10x_tcgen05_guardrail_trap_col_being_dealloced_not_returned_by_alloc)
        /*002c*/ 	.word	0x00000008


	//----- nvinfo : EIATTR_FRAME_SIZE
	.align		4
.L_25:
        /*0030*/ 	.byte	0x04, 0x11
        /*0032*/ 	.short	(.L_27 - .L_26)
	.align		4
.L_26:
        /*0034*/ 	.word	index@(_ZN7cutlass13device_kernelINS_4conv6kernel13ConvUniversalINS1_16ConvProblemShapeILNS1_8OperatorE2ELi3EEENS1_10collective14CollectiveConvINS1_47MainloopSm100TmaUmmaWarpSpecializedImplicitGemmILS5_2ELi36ELi3ELi1ELi2EN4cute5tupleIJNSA_1CILi2EEENSC_ILi1EEESE_EEEEENSB_IJNSC_ILi128EEENSB_IJNSC_ILi64EEEEEESJ_EEENS_12float_e4m3_tESL_NSA_8TiledMMAINSA_8MMA_AtomIJNSA_10MMA_TraitsINSA_25SM100_MMA_F8F6F4_2x1SM_SSEJSL_SL_fSH_SI_NSA_17integral_constantINSA_4UMMA5MajorELSS_1EEEST_NSQ_INSR_7ScaleInELSU_0EEESV_EEEEEENSA_6LayoutINSB_IJSE_SE_SE_EEENSB_IJNSC_ILi0EEES10_S10_EEEEENSB_IJNSA_10UnderscoreES13_S13_EEEEENS7_6detail27Sm100ImplicitGemmTileTraitsINSA_18SM100_TMA_2SM_LOADENSA_14ComposedLayoutINSA_7SwizzleILi2ELi4ELi3EEENSA_18smem_ptr_flag_bitsILi8EEENSY_INSB_IJSI_NSC_ILi8EEEEEENSB_IJSE_SI_EEEEEEEvEENS17_INSA_25SM100_TMA_2SM_LOAD_IM2COLENS19_INS1A_ILi1ELi4ELi3EEES1D_NSY_INSB_IJNSC_ILi32EEES1E_EEENSB_IJSE_S1M_EEEEEEEvEEEENS_8epilogue10collective18CollectiveEpilogueINS1T_23Sm100TmaWarpSpecializedILi1ELi1ELi32ELb0ELb0EEEJNSB_IJSI_SJ_SJ_EEENSB_IJNSY_ISI_SE_EES1Z_EEESL_NSB_IJlNSB_IJSE_lllEEES10_EEESL_S22_NS1T_6fusion15FusionCallbacksIS1X_NS23_17LinearCombinationISL_fSL_fLNS_15FloatRoundStyleE2EEES1Y_S20_JEEENSA_5SM1004TMEM4LOAD26SM100_TMEM_LOAD_32dp32b32xENSA_13SM90_TMA_LOADENS19_IS1B_S1D_NSY_INSB_IJS1E_SI_EEENSB_IJSI_SE_EEEEEEENSA_39AutoVectorizingCopyWithAssumedAlignmentILi128EEENSA_14SM90_TMA_STOREES2H_S2J_S2J_EEEvvEEEEvNT_6ParamsE)
        /*0038*/ 	.word	0x00000008


	//----- nvinfo : EIATTR_MIN_STACK_SIZE
	.align		4
.L_27:
        /*003c*/ 	.byte	0x04, 0x12
        /*003e*/ 	.short	(.L_29 - .L_28)
	.align		4
.L_28:
        /*0040*/ 	.word	index@(_ZN7cutlass13device_kernelINS_4conv6kernel13ConvUniversalINS1_16ConvProblemShapeILNS1_8OperatorE2ELi3EEENS1_10collective14CollectiveConvINS1_47MainloopSm100TmaUmmaWarpSpecializedImplicitGemmILS5_2ELi36ELi3ELi1ELi2EN4cute5tupleIJNSA_1CILi2EEENSC_ILi1EEESE_EEEEENSB_IJNSC_ILi128EEENSB_IJNSC_ILi64EEEEEESJ_EEENS_12float_e4m3_tESL_NSA_8TiledMMAINSA_8MMA_AtomIJNSA_10MMA_TraitsINSA_25SM100_MMA_F8F6F4_2x1SM_SSEJSL_SL_fSH_SI_NSA_17integral_constantINSA_4UMMA5MajorELSS_1EEEST_NSQ_INSR_7ScaleInELSU_0EEESV_EEEEEENSA_6LayoutINSB_IJSE_SE_SE_EEENSB_IJNSC_ILi0EEES10_S10_EEEEENSB_IJNSA_10UnderscoreES13_S13_EEEEENS7_6detail27Sm100ImplicitGemmTileTraitsINSA_18SM100_TMA_2SM_LOADENSA_14ComposedLayoutINSA_7SwizzleILi2ELi4ELi3EEENSA_18smem_ptr_flag_bitsILi8EEENSY_INSB_IJSI_NSC_ILi8EEEEEENSB_IJSE_SI_EEEEEEEvEENS17_INSA_25SM100_TMA_2SM_LOAD_IM2COLENS19_INS1A_ILi1ELi4ELi3EEES1D_NSY_INSB_IJNSC_ILi32EEES1E_EEENSB_IJSE_S1M_EEEEEEEvEEEENS_8epilogue10collective18CollectiveEpilogueINS1T_23Sm100TmaWarpSpecializedILi1ELi1ELi32ELb0ELb0EEEJNSB_IJSI_SJ_SJ_EEENSB_IJNSY_ISI_SE_EES1Z_EEESL_NSB_IJlNSB_IJSE_lllEEES10_EEESL_S22_NS1T_6fusion15FusionCallbacksIS1X_NS23_17LinearCombinationISL_fSL_fLNS_15FloatRoundStyleE2EEES1Y_S20_JEEENSA_5SM1004TMEM4LOAD26SM100_TMEM_LOAD_32dp32b32xENSA_13SM90_TMA_LOADENS19_IS1B_S1D_NSY_INSB_IJS1E_SI_EEENSB_IJSI_SE_EEEEEEENSA_39AutoVectorizingCopyWithAssumedAlignmentILi128EEENSA_14SM90_TMA_STOREES2H_S2J_S2J_EEEvvEEEEvNT_6ParamsE)
        /*0044*/ 	.word	0x00000008
.L_29:


//--------------------- .nv.compat                --------------------------
	.section	.nv.compat,"",@"SHT_CUDA_COMPAT_INFO"
	.align	4
        /*0000*/ 	.byte	0x02, 0x09, 0x01, 0x00, 0x02, 0x02, 0x02, 0x00, 0x02, 0x05, 0x05, 0x00, 0x03, 0x07, 0x01, 0x01
        /*0010*/ 	.byte	0x02, 0x03, 0x01, 0x00, 0x02, 0x06, 0x01, 0x00, 0x04, 0x0b, 0x08, 0x00, 0x09, 0x00, 0x00, 0x00
        /*0020*/ 	.byte	0x00, 0x00, 0x00, 0x00


//--------------------- .nv.info._ZN7cutlass13device_kernelINS_4conv6kernel13ConvUniversalINS1_16ConvProblemShapeILNS1_8OperatorE2ELi3EEENS1_10collective14CollectiveConvINS1_47MainloopSm100TmaUmmaWarpSpecializedImplicitGemmILS5_2ELi36ELi3ELi1ELi2EN4cute5tupleIJNSA_1CILi2EEENSC_ILi1EEESE_EEEEENSB_IJNSC_ILi128EEENSB_IJNSC_ILi64EEEEEESJ_EEENS_12float_e4m3_tESL_NSA_8TiledMMAINSA_8MMA_AtomIJNSA_10MMA_TraitsINSA_25SM100_MMA_F8F6F4_2x1SM_SSEJSL_SL_fSH_SI_NSA_17integral_constantINSA_4UMMA5MajorELSS_1EEEST_NSQ_INSR_7ScaleInELSU_0EEESV_EEEEEENSA_6LayoutINSB_IJSE_SE_SE_EEENSB_IJNSC_ILi0EEES10_S10_EEEEENSB_IJNSA_10UnderscoreES13_S13_EEEEENS7_6detail27Sm100ImplicitGemmTileTraitsINSA_18SM100_TMA_2SM_LOADENSA_14ComposedLayoutINSA_7SwizzleILi2ELi4ELi3EEENSA_18smem_ptr_flag_bitsILi8EEENSY_INSB_IJSI_NSC_ILi8EEEEEENSB_IJSE_SI_EEEEEEEvEENS17_INSA_25SM100_TMA_2SM_LOAD_IM2COLENS19_INS1A_ILi1ELi4ELi3EEES1D_NSY_INSB_IJNSC_ILi32EEES1E_EEENSB_IJSE_S1M_EEEEEEEvEEEENS_8epilogue10collective18CollectiveEpilogueINS1T_23Sm100TmaWarpSpecializedILi1ELi1ELi32ELb0ELb0EEEJNSB_IJSI_SJ_SJ_EEENSB_IJNSY_ISI_SE_EES1Z_EEESL_NSB_IJlNSB_IJSE_lllEEES10_EEESL_S22_NS1T_6fusion15FusionCallbacksIS1X_NS23_17LinearCombinationISL_fSL_fLNS_15FloatRoundStyleE2EEES1Y_S20_JEEENSA_5SM1004TMEM4LOAD26SM100_TMEM_LOAD_32dp32b32xENSA_13SM90_TMA_LOADENS19_IS1B_S1D_NSY_INSB_IJS1E_SI_EEENSB_IJSI_SE_EEEEEEENSA_39AutoVectorizingCopyWithAssumedAlignmentILi128EEENSA_14SM90_TMA_STOREES2H_S2J_S2J_EEEvvEEEEvNT_6ParamsE --------------------------
	.section	.nv.info._ZN7cutlass13device_kernelINS_4conv6kernel13ConvUniversalINS1_16ConvProblemShapeILNS1_8OperatorE2ELi3EEENS1_10collective14CollectiveConvINS1_47MainloopSm100TmaUmmaWarpSpecializedImplicitGemmILS5_2ELi36ELi3ELi1ELi2EN4cute5tupleIJNSA_1CILi2EEENSC_ILi1EEESE_EEEEENSB_IJNSC_ILi128EEENSB_IJNSC_ILi64EEEEEESJ_EEENS_12float_e4m3_tESL_NSA_8TiledMMAINSA_8MMA_AtomIJNSA_10MMA_TraitsINSA_25SM100_MMA_F8F6F4_2x1SM_SSEJSL_SL_fSH_SI_NSA_17integral_constantINSA_4UMMA5MajorELSS_1EEEST_NSQ_INSR_7ScaleInELSU_0EEESV_EEEEEENSA_6LayoutINSB_IJSE_SE_SE_EEENSB_IJNSC_ILi0EEES10_S10_EEEEENSB_IJNSA_10UnderscoreES13_S13_EEEEENS7_6detail27Sm100ImplicitGemmTileTraitsINSA_18SM100_TMA_2SM_LOADENSA_14ComposedLayoutINSA_7SwizzleILi2ELi4ELi3EEENSA_18smem_ptr_flag_bitsILi8EEENSY_INSB_IJSI_NSC_ILi8EEEEEENSB_IJSE_SI_EEEEEEEvEENS17_INSA_25SM100_TMA_2SM_LOAD_IM2COLENS19_INS1A_ILi1ELi4ELi3EEES1D_NSY_INSB_IJNSC_ILi32EEES1E_EEENSB_IJSE_S1M_EEEEEEEvEEEENS_8epilogue10collective18CollectiveEpilogueINS1T_23Sm100TmaWarpSpecializedILi1ELi1ELi32ELb0ELb0EEEJNSB_IJSI_SJ_SJ_EEENSB_IJNSY_ISI_SE_EES1Z_EEESL_NSB_IJlNSB_IJSE_lllEEES10_EEESL_S22_NS1T_6fusion15FusionCallbacksIS1X_NS23_17LinearCombinationISL_fSL_fLNS_15FloatRoundStyleE2EEES1Y_S20_JEEENSA_5SM1004TMEM4LOAD26SM100_TMEM_LOAD_32dp32b32xENSA_13SM90_TMA_LOADENS19_IS1B_S1D_NSY_INSB_IJS1E_SI_EEENSB_IJSI_SE_EEEEEEENSA_39AutoVectorizingCopyWithAssumedAlignmentILi128EEENSA_14SM90_TMA_STOREES2H_S2J_S2J_EEEvvEEEEvNT_6ParamsE,"",@"SHT_CUDA_INFO"
	.sectionflags	@""
	.align	4


	//----- nvinfo : EIATTR_CUDA_API_VERSION
	.align		4
        /*0000*/ 	.byte	0x04, 0x37
        /*0002*/ 	.short	(.L_31 - .L_30)
.L_30:
        /*0004*/ 	.word	0x00000082


	//----- nvinfo : EIATTR_KPARAM_INFO
	.align		4
.L_31:
        /*0008*/ 	.byte	0x04, 0x17
        /*000a*/ 	.short	(.L_33 - .L_32)
.L_32:
        /*000c*/ 	.word	0x00000000
        /*0010*/ 	.short	0x0000
        /*0012*/ 	.short	0x0000
        /*0014*/ 	.byte	0x00, 0xf0, 0x01, 0x24


	//----- nvinfo : EIATTR_AT_ENTRY_FRAGMENTS
	.align		4
.L_33:
        /*0018*/ 	.byte	0x04, 0x4f
        /*001a*/ 	.short	(.L_35 - .L_34)


	//   ....[0]....
.L_34:
        /*001c*/ 	.word	0x00000007


	//----- nvinfo : EIATTR_RESERVED_SMEM_USED
	.align		4
.L_35:
        /*0020*/ 	.byte	0x01, 0x41
	.zero		2


	//----- nvinfo : EIATTR_SPARSE_MMA_MASK
	.align		4
        /*0024*/ 	.byte	0x03, 0x50
        /*0026*/ 	.short	0x0000


	//----- nvinfo : EIATTR_TCGEN05_2CTA_USED
	.align		4
        /*0028*/ 	.byte	0x01, 0x52
	.zero		2


	//----- nvinfo : EIATTR_MAXREG_COUNT
	.align		4
        /*002c*/ 	.byte	0x03, 0x1b
        /*002e*/ 	.short	0x00ff


	//----- nvinfo : EIATTR_NUM_BARRIERS
	.align		4
        /*0030*/ 	.byte	0x02, 0x4c
        /*0032*/ 	.byte	0x07
	.zero		1


	//----- nvinfo : EIATTR_EXTERNS
	.align		4
        /*0034*/ 	.byte	0x04, 0x0f
        /*0036*/ 	.short	(.L_37 - .L_36)


	//   ....[0]....
	.align		4
.L_36:
        /*0038*/ 	.word	index@(__assertfail)


	//----- nvinfo : EIATTR_MERCURY_ISA_VERSION
	.align		4
.L_37:
        /*003c*/ 	.byte	0x03, 0x5f
        /*003e*/ 	.short	0x0101


	//----- nvinfo : EIATTR_INT_WARP_WIDE_INSTR_OFFSETS
	.align		4
        /*0040*/ 	.byte	0x04, 0x31
        /*0042*/ 	.short	(.L_39 - .L_38)


	//   ....[0]....
.L_38:
        /*0044*/ 	.word	0x00001020


	//   ....[1]....
        /*0048*/ 	.word	0x000010d0


	//   ....[2]....
        /*004c*/ 	.word	0x00005eb0


	//   ....[3]....
        /*0050*/ 	.word	0x00005ed0


	//   ....[4]....
        /*0054*/ 	.word	0x00005f00


	//----- nvinfo : EIATTR_COOP_GROUP_MASK_REGIDS
	.align		4
.L_39:
        /*0058*/ 	.byte	0x04, 0x29
        /*005a*/ 	.short	(.L_41 - .L_40)


	//   ....[0]....
.L_40:
        /*005c*/ 	.word	0xffffffff


	//   ....[1]....
        /*0060*/ 	.word	0xffffffff


	//   ....[2]....
        /*0064*/ 	.word	0xffffffff


	//   ....[3]....
        /*0068*/ 	.word	0xffffffff


	//   ....[4]....
        /*006c*/ 	.word	0xffffffff


	//   ....[5]....
        /*0070*/ 	.word	0xffffffff


	//   ....[6]....
        /*0074*/ 	.word	0xffffffff


	//   ....[7]....
        /*0078*/ 	.word	0xffffffff


	//   ....[8]....
        /*007c*/ 	.word	0xffffffff


	//   ....[9]....
        /*0080*/ 	.word	0xffffffff


	//   ....[10]....
        /*0084*/ 	.word	0xffffffff


	//   ....[11]....
        /*0088*/ 	.word	0xffffffff


	//   ....[12]....
        /*008c*/ 	.word	0xffffffff


	//----- nvinfo : EIATTR_COOP_GROUP_INSTR_OFFSETS
	.align		4
.L_41:
        /*0090*/ 	.byte	0x04, 0x28
        /*0092*/ 	.short	(.L_43 - .L_42)


	//   ....[0]....
.L_42:
        /*0094*/ 	.word	0x000000d0


	//   ....[1]....
        /*0098*/ 	.word	0x00000540


	//   ....[2]....
        /*009c*/ 	.word	0x00000b10


	//   ....[3]....
        /*00a0*/ 	.word	0x00000c50


	//   ....[4]....
        /*00a4*/ 	.word	0x00000d50


	//   ....[5]....
        /*00a8*/ 	.word	0x00000ea0


	//   ....[6]....
        /*00ac*/ 	.word	0x00001140


	//   ....[7]....
        /*00b0*/ 	.word	0x00002e80


	//   ....[8]....
        /*00b4*/ 	.word	0x00004ea0


	//   ....[9]....
        /*00b8*/ 	.word	0x00005370


	//   ....[10]....
        /*00bc*/ 	.word	0x000053a0


	//   ....[11]....
        /*00c0*/ 	.word	0x00005dc0


	//   ....[12]....
        /*00c4*/ 	.word	0x00005fd0


	//----- nvinfo : EIATTR_VRC_CTA_INIT_COUNT
	.align		4
.L_43:
        /*00c8*/ 	.byte	0x02, 0x4a
        /*00ca*/ 	.byte	0x80
	.zero		1


	//----- nvinfo : EIATTR_SYSCALL_OFFSETS
	.align		4
        /*00cc*/ 	.byte	0x04, 0x46
        /*00ce*/ 	.short	(.L_45 - .L_44)


	//   ....[0]....
.L_44:
        /*00d0*/ 	.word	0x00007d70


	//   ....[1]....
        /*00d4*/ 	.word	0x00007eb0


	//   ....[2]....
        /*00d8*/ 	.word	0x00008600


	//----- nvinfo : EIATTR_MBARRIER_INSTR_OFFSETS
	.align		4
.L_45:
        /*00dc*/ 	.byte	0x04, 0x39
        /*00de*/ 	.short	(.L_47 - .L_46)


	//   ....[0]....
.L_46:
        /*00e0*/ 	.word	0x00000670
        /*00e4*/ 	.word	0x000000ff
        /*00e8*/ 	.word	0x00000000
        /*00ec*/ 	.short	0x0100
        /*00ee*/ 	.byte	0x04
	.zero		1


	//   ....[1]....
        /*00f0*/ 	.word	0x00000680
        /*00f4*/ 	.word	0x000000ff
        /*00f8*/ 	.word	0x00000120
        /*00fc*/ 	.short	0x0100
        /*00fe*/ 	.byte	0x04
	.zero		1


	//   ....[2]....
        /*0100*/ 	.word	0x00000690
        /*0104*/ 	.word	0x000000ff
        /*0108*/ 	.word	0x00000008
        /*010c*/ 	.short	0x0100
        /*010e*/ 	.byte	0x04
	.zero		1


	//   ....[3]....
        /*0110*/ 	.word	0x000006a0
        /*0114*/ 	.word	0x000000ff
        /*0118*/ 	.word	0x00000128
        /*011c*/ 	.short	0x0100
        /*011e*/ 	.byte	0x04
	.zero		1


	//   ....[4]....
        /*0120*/ 	.word	0x000006b0
        /*0124*/ 	.word	0x000000ff
        /*0128*/ 	.word	0x00000010
        /*012c*/ 	.short	0x0100
        /*012e*/ 	.byte	0x04
	.zero		1


	//   ....[5]....
        /*0130*/ 	.word	0x000006c0
        /*0134*/ 	.word	0x000000ff
        /*0138*/ 	.word	0x00000130
        /*013c*/ 	.short	0x0100
        /*013e*/ 	.byte	0x04
	.zero		1


	//   ....[6]....
        /*0140*/ 	.word	0x000006d0
        /*0144*/ 	.word	0x000000ff
        /*0148*/ 	.word	0x00000018
        /*014c*/ 	.short	0x0100
        /*014e*/ 	.byte	0x04
	.zero		1


	//   ....[7]....
        /*0150*/ 	.word	0x000006e0
        /*0154*/ 	.word	0x000000ff
        /*0158*/ 	.word	0x00000138
        /*015c*/ 	.short	0x0100
        /*015e*/ 	.byte	0x04
	.zero		1


	//   ....[8]....
        /*0160*/ 	.word	0x000006f0
        /*0164*/ 	.word	0x000000ff
        /*0168*/ 	.word	0x00000020
        /*016c*/ 	.short	0x0100
        /*016e*/ 	.byte	0x04
	.zero		1


	//   ....[9]....
        /*0170*/ 	.word	0x00000700
        /*0174*/ 	.word	0x000000ff
        /*0178*/ 	.word	0x00000140
        /*017c*/ 	.short	0x0100
        /*017e*/ 	.byte	0x04
	.zero		1


	//   ....[10]....
        /*0180*/ 	.word	0x00000710
        /*0184*/ 	.word	0x000000ff
        /*0188*/ 	.word	0x00000028
        /*018c*/ 	.short	0x0100
        /*018e*/ 	.byte	0x04
	.zero		1


	//   ....[11]....
        /*0190*/ 	.word	0x00000720
        /*0194*/ 	.word	0x000000ff
        /*0198*/ 	.word	0x00000148
        /*019c*/ 	.short	0x0100
        /*019e*/ 	.byte	0x04
	.zero		1


	//   ....[12]....
        /*01a0*/ 	.word	0x00000730
        /*01a4*/ 	.word	0x000000ff
        /*01a8*/ 	.word	0x00000030
        /*01ac*/ 	.short	0x0100
        /*01ae*/ 	.byte	0x04
	.zero		1


	//   ....[13]....
        /*01b0*/ 	.word	0x00000740
        /*01b4*/ 	.word	0x000000ff
        /*01b8*/ 	.word	0x00000150
        /*01bc*/ 	.short	0x0100
        /*01be*/ 	.byte	0x04
	.zero		1


	//   ....[14]....
        /*01c0*/ 	.word	0x00000750
        /*01c4*/ 	.word	0x000000ff
        /*01c8*/ 	.word	0x00000038
        /*01cc*/ 	.short	0x0100
        /*01ce*/ 	.byte	0x04
	.zero		1


	//   ....[15]....
        /*01d0*/ 	.word	0x00000760
        /*01d4*/ 	.word	0x000000ff
        /*01d8*/ 	.word	0x00000158
        /*01dc*/ 	.short	0x0100
        /*01de*/ 	.byte	0x04
	.zero		1


	//   ....[16]....
        /*01e0*/ 	.word	0x00000770
        /*01e4*/ 	.word	0x000000ff
        /*01e8*/ 	.word	0x00000040
        /*01ec*/ 	.short	0x0100
        /*01ee*/ 	.byte	0x04
	.zero		1


	//   ....[17]....
        /*01f0*/ 	.word	0x00000780
        /*01f4*/ 	.word	0x000000ff
        /*01f8*/ 	.word	0x00000160
        /*01fc*/ 	.short	0x0100
        /*01fe*/ 	.byte	0x04
	.zero		1


	//   ....[18]....
        /*0200*/ 	.word	0x00000790
        /*0204*/ 	.word	0x000000ff
        /*0208*/ 	.word	0x00000048
        /*020c*/ 	.short	0x0100
        /*020e*/ 	.byte	0x04
	.zero		1


	//   ....[19]....
        /*0210*/ 	.word	0x000007a0
        /*0214*/ 	.word	0x000000ff
        /*0218*/ 	.word	0x00000168
        /*021c*/ 	.short	0x0100
        /*021e*/ 	.byte	0x04
	.zero		1


	//   ....[20]....
        /*0220*/ 	.word	0x000007b0
        /*0224*/ 	.word	0x000000ff
        /*0228*/ 	.word	0x00000050
        /*022c*/ 	.short	0x0100
        /*022e*/ 	.byte	0x04
	.zero		1


	//   ....[21]....
        /*0230*/ 	.word	0x000007c0
        /*0234*/ 	.word	0x000000ff
        /*0238*/ 	.word	0x00000170
        /*023c*/ 	.short	0x0100
        /*023e*/ 	.byte	0x04
	.zero		1


	//   ....[22]....
        /*0240*/ 	.word	0x000007d0
        /*0244*/ 	.word	0x000000ff
        /*0248*/ 	.word	0x00000058
        /*024c*/ 	.short	0x0100
        /*024e*/ 	.byte	0x04
	.zero		1


	//   ....[23]....
        /*0250*/ 	.word	0x000007e0
        /*0254*/ 	.word	0x000000ff
        /*0258*/ 	.word	0x00000178
        /*025c*/ 	.short	0x0100
        /*025e*/ 	.byte	0x04
	.zero		1


	//   ....[24]....
        /*0260*/ 	.word	0x000007f0
        /*0264*/ 	.word	0x000000ff
        /*0268*/ 	.word	0x00000060
        /*026c*/ 	.short	0x0100
        /*026e*/ 	.byte	0x04
	.zero		1


	//   ....[25]....
        /*0270*/ 	.word	0x00000800
        /*0274*/ 	.word	0x000000ff
        /*0278*/ 	.word	0x00000180
        /*027c*/ 	.short	0x0100
        /*027e*/ 	.byte	0x04
	.zero		1


	//   ....[26]....
        /*0280*/ 	.word	0x00000810
        /*0284*/ 	.word	0x000000ff
        /*0288*/ 	.word	0x00000068
        /*028c*/ 	.short	0x0100
        /*028e*/ 	.byte	0x04
	.zero		1


	//   ....[27]....
        /*0290*/ 	.word	0x00000820
        /*0294*/ 	.word	0x000000ff
        /*0298*/ 	.word	0x00000188
        /*029c*/ 	.short	0x0100
        /*029e*/ 	.byte	0x04
	.zero		1


	//   ....[28]....
        /*02a0*/ 	.word	0x00000830
        /*02a4*/ 	.word	0x000000ff
        /*02a8*/ 	.word	0x00000070
        /*02ac*/ 	.short	0x0100
        /*02ae*/ 	.byte	0x04
	.zero		1


	//   ....[29]....
        /*02b0*/ 	.word	0x00000840
        /*02b4*/ 	.word	0x000000ff
        /*02b8*/ 	.word	0x00000190
        /*02bc*/ 	.short	0x0100
        /*02be*/ 	.byte	0x04
	.zero		1


	//   ....[30]....
        /*02c0*/ 	.word	0x00000850
        /*02c4*/ 	.word	0x000000ff
        /*02c8*/ 	.word	0x00000078
        /*02cc*/ 	.short	0x0100
        /*02ce*/ 	.byte	0x04
	.zero		1


	//   ....[31]....
        /*02d0*/ 	.word	0x00000860
        /*02d4*/ 	.word	0x000000ff
        /*02d8*/ 	.word	0x00000198
        /*02dc*/ 	.short	0x0100
        /*02de*/ 	.byte	0x04
	.zero		1


	//   ....[32]....
        /*02e0*/ 	.word	0x00000870
        /*02e4*/ 	.word	0x000000ff
        /*02e8*/ 	.word	0x00000080
        /*02ec*/ 	.short	0x0100
        /*02ee*/ 	.byte	0x04
	.zero		1


	//   ....[33]....
        /*02f0*/ 	.word	0x00000880
        /*02f4*/ 	.word	0x000000ff
        /*02f8*/ 	.word	0x000001a0
        /*02fc*/ 	.short	0x0100
        /*02fe*/ 	.byte	0x04
	.zero		1


	//   ....[34]....
        /*0300*/ 	.word	0x00000890
        /*0304*/ 	.word	0x000000ff
        /*0308*/ 	.word	0x00000088
        /*030c*/ 	.short	0x0100
        /*030e*/ 	.byte	0x04
	.zero		1


	//   ....[35]....
        /*0310*/ 	.word	0x000008a0
        /*0314*/ 	.word	0x000000ff
        /*0318*/ 	.word	0x000001a8
        /*031c*/ 	.short	0x0100
        /*031e*/ 	.byte	0x04
	.zero		1


	//   ....[36]....
        /*0320*/ 	.word	0x000008b0
        /*0324*/ 	.word	0x000000ff
        /*0328*/ 	.word	0x00000090
        /*032c*/ 	.short	0x0100
        /*032e*/ 	.byte	0x04
	.zero		1


	//   ....[37]....
        /*0330*/ 	.word	0x000008c0
        /*0334*/ 	.word	0x000000ff
        /*0338*/ 	.word	0x000001b0
        /*033c*/ 	.short	0x0100
        /*033e*/ 	.byte	0x04
	.zero		1


	//   ....[38]....
        /*0340*/ 	.word	0x000008d0
        /*0344*/ 	.word	0x000000ff
        /*0348*/ 	.word	0x00000098
        /*034c*/ 	.short	0x0100
        /*034e*/ 	.byte	0x04
	.zero		1


	//   ....[39]....
        /*0350*/ 	.word	0x000008e0
        /*0354*/ 	.word	0x000000ff
        /*0358*/ 	.word	0x000001b8
        /*035c*/ 	.short	0x0100
        /*035e*/ 	.byte	0x04
	.zero		1


	//   ....[40]....
        /*0360*/ 	.word	0x000008f0
        /*0364*/ 	.word	0x000000ff
        /*0368*/ 	.word	0x000000a0
        /*036c*/ 	.short	0x0100
        /*036e*/ 	.byte	0x04
	.zero		1


	//   ....[41]....
        /*0370*/ 	.word	0x00000900
        /*0374*/ 	.word	0x000000ff
        /*0378*/ 	.word	0x000001c0
        /*037c*/ 	.short	0x0100
        /*037e*/ 	.byte	0x04
	.zero		1


	//   ....[42]....
        /*0380*/ 	.word	0x00000910
        /*0384*/ 	.word	0x000000ff
        /*0388*/ 	.word	0x000000a8
        /*038c*/ 	.short	0x0100
        /*038e*/ 	.byte	0x04
	.zero		1


	//   ....[43]....
        /*0390*/ 	.word	0x00000920
        /*0394*/ 	.word	0x000000ff
        /*0398*/ 	.word	0x000001c8
        /*039c*/ 	.short	0x0100
        /*039e*/ 	.byte	0x04
	.zero		1


	//   ....[44]....
        /*03a0*/ 	.word	0x00000930
        /*03a4*/ 	.word	0x000000ff
        /*03a8*/ 	.word	0x000000b0
        /*03ac*/ 	.short	0x0100
        /*03ae*/ 	.byte	0x04
	.zero		1


	//   ....[45]....
        /*03b0*/ 	.word	0x00000940
        /*03b4*/ 	.word	0x000000ff
        /*03b8*/ 	.word	0x000001d0
        /*03bc*/ 	.short	0x0100
        /*03be*/ 	.byte	0x04
	.zero		1


	//   ....[46]....
        /*03c0*/ 	.word	0x00000950
        /*03c4*/ 	.word	0x000000ff
        /*03c8*/ 	.word	0x000000b8
        /*03cc*/ 	.short	0x0100
        /*03ce*/ 	.byte	0x04
	.zero		1


	//   ....[47]....
        /*03d0*/ 	.word	0x00000960
        /*03d4*/ 	.word	0x000000ff
        /*03d8*/ 	.word	0x000001d8
        /*03dc*/ 	.short	0x0100
        /*03de*/ 	.byte	0x04
	.zero		1


	//   ....[48]....
        /*03e0*/ 	.word	0x00000970
        /*03e4*/ 	.word	0x000000ff
        /*03e8*/ 	.word	0x000000c0
        /*03ec*/ 	.short	0x0100
        /*03ee*/ 	.byte	0x04
	.zero		1


	//   ....[49]....
        /*03f0*/ 	.word	0x00000980
        /*03f4*/ 	.word	0x000000ff
        /*03f8*/ 	.word	0x000001e0
        /*03fc*/ 	.short	0x0100
        /*03fe*/ 	.byte	0x04
	.zero		1


	//   ....[50]....
        /*0400*/ 	.word	0x00000990
        /*0404*/ 	.word	0x000000ff
        /*0408*/ 	.word	0x000000c8
        /*040c*/ 	.short	0x0100
        /*040e*/ 	.byte	0x04
	.zero		1


	//   ....[51]....
        /*0410*/ 	.word	0x000009a0
        /*0414*/ 	.word	0x000000ff
        /*0418*/ 	.word	0x000001e8
        /*041c*/ 	.short	0x0100
        /*041e*/ 	.byte	0x04
	.zero		1


	//   ....[52]....
        /*0420*/ 	.word	0x000009b0
        /*0424*/ 	.word	0x000000ff
        /*0428*/ 	.word	0x000000d0
        /*042c*/ 	.short	0x0100
        /*042e*/ 	.byte	0x04
	.zero		1


	//   ....[53]....
        /*0430*/ 	.word	0x000009c0
        /*0434*/ 	.word	0x000000ff
        /*0438*/ 	.word	0x000001f0
        /*043c*/ 	.short	0x0100
        /*043e*/ 	.byte	0x04
	.zero		1


	//   ....[54]....
        /*0440*/ 	.word	0x000009d0
        /*0444*/ 	.word	0x000000ff
        /*0448*/ 	.word	0x000000d8
        /*044c*/ 	.short	0x0100
        /*044e*/ 	.byte	0x04
	.zero		1


	//   ....[55]....
        /*0450*/ 	.word	0x000009e0
        /*0454*/ 	.word	0x000000ff
        /*0458*/ 	.word	0x000001f8
        /*045c*/ 	.short	0x0100
        /*045e*/ 	.byte	0x04
	.zero		1


	//   ....[56]....
        /*0460*/ 	.word	0x000009f0
        /*0464*/ 	.word	0x000000ff
        /*0468*/ 	.word	0x000000e0
        /*046c*/ 	.short	0x0100
        /*046e*/ 	.byte	0x04
	.zero		1


	//   ....[57]....
        /*0470*/ 	.word	0x00000a00
        /*0474*/ 	.word	0x000000ff
        /*0478*/ 	.word	0x00000200
        /*047c*/ 	.short	0x0100
        /*047e*/ 	.byte	0x04
	.zero		1


	//   ....[58]....
        /*0480*/ 	.word	0x00000a10
        /*0484*/ 	.word	0x000000ff
        /*0488*/ 	.word	0x000000e8
        /*048c*/ 	.short	0x0100
        /*048e*/ 	.byte	0x04
	.zero		1


	//   ....[59]....
        /*0490*/ 	.word	0x00000a20
        /*0494*/ 	.word	0x000000ff
        /*0498*/ 	.word	0x00000208
        /*049c*/ 	.short	0x0100
        /*049e*/ 	.byte	0x04
	.zero		1


	//   ....[60]....
        /*04a0*/ 	.word	0x00000a30
        /*04a4*/ 	.word	0x000000ff
        /*04a8*/ 	.word	0x000000f0
        /*04ac*/ 	.short	0x0100
        /*04ae*/ 	.byte	0x04
	.zero		1


	//   ....[61]....
        /*04b0*/ 	.word	0x00000a40
        /*04b4*/ 	.word	0x000000ff
        /*04b8*/ 	.word	0x00000210
        /*04bc*/ 	.short	0x0100
        /*04be*/ 	.byte	0x04
	.zero		1


	//   ....[62]....
        /*04c0*/ 	.word	0x00000a50
        /*04c4*/ 	.word	0x000000ff
        /*04c8*/ 	.word	0x000000f8
        /*04cc*/ 	.short	0x0100
        /*04ce*/ 	.byte	0x04
	.zero		1


	//   ....[63]....
        /*04d0*/ 	.word	0x00000a60
        /*04d4*/ 	.word	0x000000ff
        /*04d8*/ 	.word	0x00000218
        /*04dc*/ 	.short	0x0100
        /*04de*/ 	.byte	0x04
	.zero		1


	//   ....[64]....
        /*04e0*/ 	.word	0x00000a70
        /*04e4*/ 	.word	0x000000ff
        /*04e8*/ 	.word	0x00000100
        /*04ec*/ 	.short	0x0100
        /*04ee*/ 	.byte	0x04
	.zero		1


	//   ....[65]....
        /*04f0*/ 	.word	0x00000a80
        /*04f4*/ 	.word	0x000000ff
        /*04f8*/ 	.word	0x00000220
        /*04fc*/ 	.short	0x0100
        /*04fe*/ 	.byte	0x04
	.zero		1


	//   ....[66]....
        /*0500*/ 	.word	0x00000a90
        /*0504*/ 	.word	0x000000ff
        /*0508*/ 	.word	0x00000108
        /*050c*/ 	.short	0x0100
        /*050e*/ 	.byte	0x04
	.zero		1


	//   ....[67]....
        /*0510*/ 	.word	0x00000aa0
        /*0514*/ 	.word	0x000000ff
        /*0518*/ 	.word	0x00000228
        /*051c*/ 	.short	0x0100
        /*051e*/ 	.byte	0x04
	.zero		1


	//   ....[68]....
        /*0520*/ 	.word	0x00000ab0
        /*0524*/ 	.word	0x000000ff
        /*0528*/ 	.word	0x00000110
        /*052c*/ 	.short	0x0100
        /*052e*/ 	.byte	0x04
	.zero		1


	//   ....[69]....
        /*0530*/ 	.word	0x00000ac0
        /*0534*/ 	.word	0x000000ff
        /*0538*/ 	.word	0x00000230
        /*053c*/ 	.short	0x0100
        /*053e*/ 	.byte	0x04
	.zero		1


	//   ....[70]....
        /*0540*/ 	.word	0x00000ad0
        /*0544*/ 	.word	0x000000ff
        /*0548*/ 	.word	0x00000118
        /*054c*/ 	.short	0x0100
        /*054e*/ 	.byte	0x04
	.zero		1


	//   ....[71]....
        /*0550*/ 	.word	0x00000ae0
        /*0554*/ 	.word	0x000000ff
        /*0558*/ 	.word	0x00000238
        /*055c*/ 	.short	0x0100
        /*055e*/ 	.byte	0x04
	.zero		1


	//   ....[72]....
        /*0560*/ 	.word	0x00000c20
        /*0564*/ 	.word	0x000000ff
        /*0568*/ 	.word	0x00000240
        /*056c*/ 	.short	0x0100
        /*056e*/ 	.byte	0x04
	.zero		1


	//   ....[73]....
        /*0570*/ 	.word	0x00000c30
        /*0574*/ 	.word	0x000000ff
        /*0578*/ 	.word	0x00000248
        /*057c*/ 	.short	0x0100
        /*057e*/ 	.byte	0x04
	.zero		1


	//   ....[74]....
        /*0580*/ 	.word	0x00000d20
        /*0584*/ 	.word	0x000000ff
        /*0588*/ 	.word	0x00000250
        /*058c*/ 	.short	0x0100
        /*058e*/ 	.byte	0x04
	.zero		1


	//   ....[75]....
        /*0590*/ 	.word	0x00000d30
        /*0594*/ 	.word	0x000000ff
        /*0598*/ 	.word	0x00000258
        /*059c*/ 	.short	0x0100
        /*059e*/ 	.byte	0x04
	.zero		1


	//   ....[76]....
        /*05a0*/ 	.word	0x00000e70
        /*05a4*/ 	.word	0x000000ff
        /*05a8*/ 	.word	0x00000260
        /*05ac*/ 	.short	0x0100
        /*05ae*/ 	.byte	0x06
	.zero		1


	//   ....[77]....
        /*05b0*/ 	.word	0x00000e80
        /*05b4*/ 	.word	0x000000ff
        /*05b8*/ 	.word	0x00000268
        /*05bc*/ 	.short	0x0100
        /*05be*/ 	.byte	0x06
	.zero		1


	//   ....[78]....
        /*05c0*/ 	.word	0x00000fc0
        /*05c4*/ 	.word	0x000000ff
        /*05c8*/ 	.word	0x00000270
        /*05cc*/ 	.short	0x0100
        /*05ce*/ 	.byte	0x04
	.zero		1


	//   ....[79]....
        /*05d0*/ 	.word	0x00000fd0
        /*05d4*/ 	.word	0x000000ff
        /*05d8*/ 	.word	0x00000280
        /*05dc*/ 	.short	0x0100
        /*05de*/ 	.byte	0x04
	.zero		1


	//   ....[80]....
        /*05e0*/ 	.word	0x00000fe0
        /*05e4*/ 	.word	0x000000ff
        /*05e8*/ 	.word	0x00000278
        /*05ec*/ 	.short	0x0100
        /*05ee*/ 	.byte	0x04
	.zero		1


	//   ....[81]....
        /*05f0*/ 	.word	0x00000ff0
        /*05f4*/ 	.word	0x000000ff
        /*05f8*/ 	.word	0x00000288
        /*05fc*/ 	.short	0x0100
        /*05fe*/ 	.byte	0x04
	.zero		1


	//   ....[82]....
        /*0600*/ 	.word	0x000010f0
        /*0604*/ 	.word	0x000000ff
        /*0608*/ 	.word	0x00000290
        /*060c*/ 	.short	0x0100
        /*060e*/ 	.byte	0x06
	.zero		1


	//   ....[83]....
        /*0610*/ 	.word	0x00001fd0
        /*0614*/ 	.word	0x000000ff
        /*0618*/ 	.word	0x00000120
        /*061c*/ 	.short	0x010a
        /*061e*/ 	.byte	0x06
	.zero		1


	//   ....[84]....
        /*0620*/ 	.word	0x00002450
        /*0624*/ 	.word	0x000000ff
        /*0628*/ 	.word	0x00000120
        /*062c*/ 	.short	0x010a
        /*062e*/ 	.byte	0x0b
	.zero		1


	//   ....[85]....
        /*0630*/ 	.word	0x00002600
        /*0634*/ 	.word	0x000000ff
        /*0638*/ 	.word	0x00000120
        /*063c*/ 	.short	0x010a
        /*063e*/ 	.byte	0x08
	.zero		1


	//   ....[86]....
        /*0640*/ 	.word	0x00002880
        /*0644*/ 	.word	0x000000ff
        /*0648*/ 	.word	0x00000258
        /*064c*/ 	.short	0x0101
        /*064e*/ 	.byte	0x1e
	.zero		1


	//   ....[87]....
        /*0650*/ 	.word	0x000028b0
        /*0654*/ 	.word	0x000000ff
        /*0658*/ 	.word	0x00000120
        /*065c*/ 	.short	0x010a
        /*065e*/ 	.byte	0x04
	.zero		1


	//   ....[88]....
        /*0660*/ 	.word	0x00002a70
        /*0664*/ 	.word	0x000000ff
        /*0668*/ 	.word	0x00000120
        /*066c*/ 	.short	0x010a
        /*066e*/ 	.byte	0x1c
	.zero		1


	//   ....[89]....
        /*0670*/ 	.word	0x00002c20
        /*0674*/ 	.word	0x000000ff
        /*0678*/ 	.word	0x00000120
        /*067c*/ 	.short	0x010a
        /*067e*/ 	.byte	0x08
	.zero		1


	//   ....[90]....
        /*0680*/ 	.word	0x00002e90
        /*0684*/ 	.word	0x000000ff
        /*0688*/ 	.word	0x00000260
        /*068c*/ 	.short	0x010a
        /*068e*/ 	.byte	0x1e
	.zero		1


	//   ....[91]....
        /*0690*/ 	.word	0x00002f50
        /*0694*/ 	.word	0x000000ff
        /*0698*/ 	.word	0x00000000
        /*069c*/ 	.short	0x0101
        /*069e*/ 	.byte	0x04
	.zero		1


	//   ....[92]....
        /*06a0*/ 	.word	0x00003520
        /*06a4*/ 	.word	0x000000ff
        /*06a8*/ 	.word	0x00000000
        /*06ac*/ 	.short	0x010a
        /*06ae*/ 	.byte	0x04
	.zero		1


	//   ....[93]....
        /*06b0*/ 	.word	0x000035c0
        /*06b4*/ 	.word	0x000000ff
        /*06b8*/ 	.word	0x00000000
        /*06bc*/ 	.short	0x010a
        /*06be*/ 	.byte	0x05
	.zero		1


	//   ....[94]....
        /*06c0*/ 	.word	0x00003660
        /*06c4*/ 	.word	0x000000ff
        /*06c8*/ 	.word	0x00000000
        /*06cc*/ 	.short	0x010a
        /*06ce*/ 	.byte	0x05
	.zero		1


	//   ....[95]....
        /*06d0*/ 	.word	0x00003700
        /*06d4*/ 	.word	0x000000ff
        /*06d8*/ 	.word	0x00000000
        /*06dc*/ 	.short	0x010a
        /*06de*/ 	.byte	0x05
	.zero		1


	//   ....[96]....
        /*06e0*/ 	.word	0x000037a0
        /*06e4*/ 	.word	0x000000ff
        /*06e8*/ 	.word	0x00000000
        /*06ec*/ 	.short	0x010a
        /*06ee*/ 	.byte	0x05
	.zero		1


	//   ....[97]....
        /*06f0*/ 	.word	0x00003840
        /*06f4*/ 	.word	0x000000ff
        /*06f8*/ 	.word	0x00000000
        /*06fc*/ 	.short	0x010a
        /*06fe*/ 	.byte	0x05
	.zero		1


	//   ....[98]....
        /*0700*/ 	.word	0x000038e0
        /*0704*/ 	.word	0x000000ff
        /*0708*/ 	.word	0x00000000
        /*070c*/ 	.short	0x010a
        /*070e*/ 	.byte	0x05
	.zero		1


	//   ....[99]....
        /*0710*/ 	.word	0x00003980
        /*0714*/ 	.word	0x000000ff
        /*0718*/ 	.word	0x00000000
        /*071c*/ 	.short	0x010a
        /*071e*/ 	.byte	0x05
	.zero		1


	//   ....[100]....
        /*0720*/ 	.word	0x00003a20
        /*0724*/ 	.word	0x000000ff
        /*0728*/ 	.word	0x00000000
        /*072c*/ 	.short	0x010a
        /*072e*/ 	.byte	0x05
	.zero		1


	//   ....[101]....
        /*0730*/ 	.word	0x00003ac0
        /*0734*/ 	.word	0x000000ff
        /*0738*/ 	.word	0x00000000
        /*073c*/ 	.short	0x010a
        /*073e*/ 	.byte	0x05
	.zero		1


	//   ....[102]....
        /*0740*/ 	.word	0x00003b60
        /*0744*/ 	.word	0x000000ff
        /*0748*/ 	.word	0x00000000
        /*074c*/ 	.short	0x010a
        /*074e*/ 	.byte	0x05
	.zero		1


	//   ....[103]....
        /*0750*/ 	.word	0x00003c00
        /*0754*/ 	.word	0x000000ff
        /*0758*/ 	.word	0x00000000
        /*075c*/ 	.short	0x010a
        /*075e*/ 	.byte	0x05
	.zero		1


	//   ....[104]....
        /*0760*/ 	.word	0x00003ca0
        /*0764*/ 	.word	0x000000ff
        /*0768*/ 	.word	0x00000000
        /*076c*/ 	.short	0x010a
        /*076e*/ 	.byte	0x05
	.zero		1


	//   ....[105]....
        /*0770*/ 	.word	0x00003d40
        /*0774*/ 	.word	0x000000ff
        /*0778*/ 	.word	0x00000000
        /*077c*/ 	.short	0x010a
        /*077e*/ 	.byte	0x05
	.zero		1


	//   ....[106]....
        /*0780*/ 	.word	0x00003de0
        /*0784*/ 	.word	0x000000ff
        /*0788*/ 	.word	0x00000000
        /*078c*/ 	.short	0x010a
        /*078e*/ 	.byte	0x05
	.zero		1


	//   ....[107]....
        /*0790*/ 	.word	0x00003e80
        /*0794*/ 	.word	0x000000ff
        /*0798*/ 	.word	0x00000000
        /*079c*/ 	.short	0x010a
        /*079e*/ 	.byte	0x05
	.zero		1


	//   ....[108]....
        /*07a0*/ 	.word	0x00003f20
        /*07a4*/ 	.word	0x000000ff
        /*07a8*/ 	.word	0x00000000
        /*07ac*/ 	.short	0x010a
        /*07ae*/ 	.byte	0x05
	.zero		1


	//   ....[109]....
        /*07b0*/ 	.word	0x00003fc0
        /*07b4*/ 	.word	0x000000ff
        /*07b8*/ 	.word	0x00000000
        /*07bc*/ 	.short	0x010a
        /*07be*/ 	.byte	0x05
	.zero		1


	//   ....[110]....
        /*07c0*/ 	.word	0x00004060
        /*07c4*/ 	.word	0x000000ff
        /*07c8*/ 	.word	0x00000000
        /*07cc*/ 	.short	0x010a
        /*07ce*/ 	.byte	0x05
	.zero		1


	//   ....[111]....
        /*07d0*/ 	.word	0x00004100
        /*07d4*/ 	.word	0x000000ff
        /*07d8*/ 	.word	0x00000000
        /*07dc*/ 	.short	0x010a
        /*07de*/ 	.byte	0x05
	.zero		1


	//   ....[112]....
        /*07e0*/ 	.word	0x000041a0
        /*07e4*/ 	.word	0x000000ff
        /*07e8*/ 	.word	0x00000000
        /*07ec*/ 	.short	0x010a
        /*07ee*/ 	.byte	0x05
	.zero		1


	//   ....[113]....
        /*07f0*/ 	.word	0x00004240
        /*07f4*/ 	.word	0x000000ff
        /*07f8*/ 	.word	0x00000000
        /*07fc*/ 	.short	0x010a
        /*07fe*/ 	.byte	0x05
	.zero		1


	//   ....[114]....
        /*0800*/ 	.word	0x000042e0
        /*0804*/ 	.word	0x000000ff
        /*0808*/ 	.word	0x00000000
        /*080c*/ 	.short	0x010a
        /*080e*/ 	.byte	0x05
	.zero		1


	//   ....[115]....
        /*0810*/ 	.word	0x00004380
        /*0814*/ 	.word	0x000000ff
        /*0818*/ 	.word	0x00000000
        /*081c*/ 	.short	0x010a
        /*081e*/ 	.byte	0x05
	.zero		1


	//   ....[116]....
        /*0820*/ 	.word	0x00004420
        /*0824*/ 	.word	0x000000ff
        /*0828*/ 	.word	0x00000000
        /*082c*/ 	.short	0x010a
        /*082e*/ 	.byte	0x05
	.zero		1


	//   ....[117]....
        /*0830*/ 	.word	0x000044c0
        /*0834*/ 	.word	0x000000ff
        /*0838*/ 	.word	0x00000000
        /*083c*/ 	.short	0x010a
        /*083e*/ 	.byte	0x05
	.zero		1


	//   ....[118]....
        /*0840*/ 	.word	0x00004560
        /*0844*/ 	.word	0x000000ff
        /*0848*/ 	.word	0x00000000
        /*084c*/ 	.short	0x010a
        /*084e*/ 	.byte	0x05
	.zero		1


	//   ....[119]....
        /*0850*/ 	.word	0x00004600
        /*0854*/ 	.word	0x000000ff
        /*0858*/ 	.word	0x00000000
        /*085c*/ 	.short	0x010a
        /*085e*/ 	.byte	0x05
	.zero		1


	//   ....[120]....
        /*0860*/ 	.word	0x000046a0
        /*0864*/ 	.word	0x000000ff
        /*0868*/ 	.word	0x00000000
        /*086c*/ 	.short	0x010a
        /*086e*/ 	.byte	0x05
	.zero		1


	//   ....[121]....
        /*0870*/ 	.word	0x00004740
        /*0874*/ 	.word	0x000000ff
        /*0878*/ 	.word	0x00000000
        /*087c*/ 	.short	0x010a
        /*087e*/ 	.byte	0x05
	.zero		1


	//   ....[122]....
        /*0880*/ 	.word	0x000047e0
        /*0884*/ 	.word	0x000000ff
        /*0888*/ 	.word	0x00000000
        /*088c*/ 	.short	0x010a
        /*088e*/ 	.byte	0x05
	.zero		1


	//   ....[123]....
        /*0890*/ 	.word	0x00004880
        /*0894*/ 	.word	0x000000ff
        /*0898*/ 	.word	0x00000000
        /*089c*/ 	.short	0x010a
        /*089e*/ 	.byte	0x05
	.zero		1


	//   ....[124]....
        /*08a0*/ 	.word	0x00004920
        /*08a4*/ 	.word	0x000000ff
        /*08a8*/ 	.word	0x00000000
        /*08ac*/ 	.short	0x010a
        /*08ae*/ 	.byte	0x05
	.zero		1


	//   ....[125]....
        /*08b0*/ 	.word	0x000049c0
        /*08b4*/ 	.word	0x000000ff
        /*08b8*/ 	.word	0x00000000
        /*08bc*/ 	.short	0x010a
        /*08be*/ 	.byte	0x05
	.zero		1


	//   ....[126]....
        /*08c0*/ 	.word	0x00004a60
        /*08c4*/ 	.word	0x000000ff
        /*08c8*/ 	.word	0x00000000
        /*08cc*/ 	.short	0x010a
        /*08ce*/ 	.byte	0x05
	.zero		1


	//   ....[127]....
        /*08d0*/ 	.word	0x00004b10
        /*08d4*/ 	.word	0x00000000
        /*08d8*/ 	.word	0x00000000
        /*08dc*/ 	.short	0x010a
        /*08de*/ 	.byte	0xff
	.zero		1


	//   ....[128]....
        /*08e0*/ 	.word	0x00004c60
        /*08e4*/ 	.word	0x000000ff
        /*08e8*/ 	.word	0x00000268
        /*08ec*/ 	.short	0x010a
        /*08ee*/ 	.byte	0x04
	.zero		1


	//   ....[129]....
        /*08f0*/ 	.word	0x00004d00
        /*08f4*/ 	.word	0x000000ff
        /*08f8*/ 	.word	0x00000260
        /*08fc*/ 	.short	0x010a
        /*08fe*/ 	.byte	0x04
	.zero		1


	//   ....[130]....
        /*0900*/ 	.word	0x00004da0
        /*0904*/ 	.word	0x000000ff
        /*0908*/ 	.word	0x00000000
        /*090c*/ 	.short	0x0101
        /*090e*/ 	.byte	0x05
	.zero		1


	//   ....[131]....
        /*0910*/ 	.word	0x00004de0
        /*0914*/ 	.word	0x000000ff
        /*0918*/ 	.word	0x00000268
        /*091c*/ 	.short	0x0106
        /*091e*/ 	.byte	0x04
	.zero		1


	//   ....[132]....
        /*0920*/ 	.word	0x00004e20
        /*0924*/ 	.word	0x00000000
        /*0928*/ 	.word	0x00000268
        /*092c*/ 	.short	0x010a
        /*092e*/ 	.byte	0xff
	.zero		1


	//   ....[133]....
        /*0930*/ 	.word	0x00005070
        /*0934*/ 	.word	0x000000ff
        /*0938*/ 	.word	0x00000008
        /*093c*/ 	.short	0x010a
        /*093e*/ 	.byte	0x05
	.zero		1


	//   ....[134]....
        /*0940*/ 	.word	0x00005090
        /*0944*/ 	.word	0x000000ff
        /*0948*/ 	.word	0x00000008
        /*094c*/ 	.short	0x010a
        /*094e*/ 	.byte	0x05
	.zero		1


	//   ....[135]....
        /*0950*/ 	.word	0x00005220
        /*0954*/ 	.word	0x000000ff
        /*0958*/ 	.word	0x00000008
        /*095c*/ 	.short	0x010a
        /*095e*/ 	.byte	0x05
	.zero		1


	//   ....[136]....
        /*0960*/ 	.word	0x00005240
        /*0964*/ 	.word	0x000000ff
        /*0968*/ 	.word	0x00000008
        /*096c*/ 	.short	0x010a
        /*096e*/ 	.byte	0x05
	.zero		1


	//   ....[137]....
        /*0970*/ 	.word	0x00005300
        /*0974*/ 	.word	0x000000ff
        /*0978*/ 	.word	0x00000000
        /*097c*/ 	.short	0x0101
        /*097e*/ 	.byte	0x04
	.zero		1


	//   ....[138]....
        /*0980*/ 	.word	0x00005610
        /*0984*/ 	.word	0x000000ff
        /*0988*/ 	.word	0x00000260
        /*098c*/ 	.short	0x010a
        /*098e*/ 	.byte	0x12
	.zero		1


	//   ....[139]....
        /*0990*/ 	.word	0x000056b0
        /*0994*/ 	.word	0x000000ff
        /*0998*/ 	.word	0x00000000
        /*099c*/ 	.short	0x0101
        /*099e*/ 	.byte	0x1d
	.zero		1


	//   ....[140]....
        /*09a0*/ 	.word	0x000056f0
        /*09a4*/ 	.word	0x000000ff
        /*09a8*/ 	.word	0x00000280
        /*09ac*/ 	.short	0x010a
        /*09ae*/ 	.byte	0x17
	.zero		1


	//   ....[141]....
        /*09b0*/ 	.word	0x000057d0
        /*09b4*/ 	.word	0x000000ff
        /*09b8*/ 	.word	0x00000000
        /*09bc*/ 	.short	0x010a
        /*09be*/ 	.byte	0x04
	.zero		1


	//   ....[142]....
        /*09c0*/ 	.word	0x00005830
        /*09c4*/ 	.word	0x000000ff
        /*09c8*/ 	.word	0x00000000
        /*09cc*/ 	.short	0x010a
        /*09ce*/ 	.byte	0x0a
	.zero		1


	//   ....[143]....
        /*09d0*/ 	.word	0x00005960
        /*09d4*/ 	.word	0x000000ff
        /*09d8*/ 	.word	0x00000000
        /*09dc*/ 	.short	0x010a
        /*09de*/ 	.byte	0x04
	.zero		1


	//   ....[144]....
        /*09e0*/ 	.word	0x00005bc0
        /*09e4*/ 	.word	0x000000ff
        /*09e8*/ 	.word	0x00000000
        /*09ec*/ 	.short	0x010a
        /*09ee*/ 	.byte	0x04
	.zero		1


	//   ....[145]....
        /*09f0*/ 	.word	0x00005c60
        /*09f4*/ 	.word	0x00000000
        /*09f8*/ 	.word	0x00000000
        /*09fc*/ 	.short	0x010a
        /*09fe*/ 	.byte	0xff
	.zero		1


	//   ....[146]....
        /*0a00*/ 	.word	0x00005ca0
        /*0a04*/ 	.word	0x00000000
        /*0a08*/ 	.word	0x00000000
        /*0a0c*/ 	.short	0x010a
        /*0a0e*/ 	.byte	0xff
	.zero		1


	//   ....[147]....
        /*0a10*/ 	.word	0x00005d10
        /*0a14*/ 	.word	0x000000ff
        /*0a18*/ 	.word	0x00000000
        /*0a1c*/ 	.short	0x0101
        /*0a1e*/ 	.byte	0x04
	.zero		1


	//   ....[148]....
        /*0a20*/ 	.word	0x00005d50
        /*0a24*/ 	.word	0x000000ff
        /*0a28*/ 	.word	0x00000290
        /*0a2c*/ 	.short	0x010a
        /*0a2e*/ 	.byte	0x12
	.zero		1


	//   ....[149]....
        /*0a30*/ 	.word	0x00005db0
        /*0a34*/ 	.word	0x000000ff
        /*0a38*/ 	.word	0x00000000
        /*0a3c*/ 	.short	0x0101
        /*0a3e*/ 	.byte	0x04
	.zero		1


	//   ....[150]....
        /*0a40*/ 	.word	0x00006510
        /*0a44*/ 	.word	0x000000ff
        /*0a48*/ 	.word	0x00000260
        /*0a4c*/ 	.short	0x010a
        /*0a4e*/ 	.byte	0x13
	.zero		1


	//   ....[151]....
        /*0a50*/ 	.word	0x000065b0
        /*0a54*/ 	.word	0x000000ff
        /*0a58*/ 	.word	0x00000000
        /*0a5c*/ 	.short	0x0101
        /*0a5e*/ 	.byte	0x30
	.zero		1


	//   ....[152]....
        /*0a60*/ 	.word	0x00006af0
        /*0a64*/ 	.word	0x000000ff
        /*0a68*/ 	.word	0x00000258
        /*0a6c*/ 	.short	0x010a
        /*0a6e*/ 	.byte	0x13
	.zero		1


	//   ....[153]....
        /*0a70*/ 	.word	0x00006c80
        /*0a74*/ 	.word	0x000000ff
        /*0a78*/ 	.word	0x00000248
        /*0a7c*/ 	.short	0x010a
        /*0a7e*/ 	.byte	0x13
	.zero		1


	//   ....[154]....
        /*0a80*/ 	.word	0x000071d0
        /*0a84*/ 	.word	0x000000ff
        /*0a88*/ 	.word	0x00000240
        /*0a8c*/ 	.short	0x010b
        /*0a8e*/ 	.byte	0x13
	.zero		1


	//   ....[155]....
        /*0a90*/ 	.word	0x00007200
        /*0a94*/ 	.word	0x000000ff
        /*0a98*/ 	.word	0x00000000
        /*0a9c*/ 	.short	0x0101
        /*0a9e*/ 	.byte	0x33
	.zero		1


	//   ....[156]....
        /*0aa0*/ 	.word	0x00007290
        /*0aa4*/ 	.word	0x00000000
        /*0aa8*/ 	.word	0x00000248
        /*0aac*/ 	.short	0x010a
        /*0aae*/ 	.byte	0xff
	.zero		1


	//   ....[157]....
        /*0ab0*/ 	.word	0x00007630
        /*0ab4*/ 	.word	0x000000ff
        /*0ab8*/ 	.word	0x00000260
        /*0abc*/ 	.short	0x010a
        /*0abe*/ 	.byte	0x2c
	.zero		1


	//   ....[158]....
        /*0ac0*/ 	.word	0x00007700
        /*0ac4*/ 	.word	0x000000ff
        /*0ac8*/ 	.word	0x00000000
        /*0acc*/ 	.short	0x0101
        /*0ace*/ 	.byte	0x04
	.zero		1


	//   ....[159]....
        /*0ad0*/ 	.word	0x00008220
        /*0ad4*/ 	.word	0x000000ff
        /*0ad8*/ 	.word	0x00000240
        /*0adc*/ 	.short	0x010a
        /*0ade*/ 	.byte	0x2c
	.zero		1


	//   ....[160]....
        /*0ae0*/ 	.word	0x00008240
        /*0ae4*/ 	.word	0x00000057
        /*0ae8*/ 	.word	0x00000270
        /*0aec*/ 	.short	0x010a
        /*0aee*/ 	.byte	0xff
	.zero		1


	//   ....[161]....
        /*0af0*/ 	.word	0x00008390
        /*0af4*/ 	.word	0x000000ff
        /*0af8*/ 	.word	0x00000240
        /*0afc*/ 	.short	0x010a
        /*0afe*/ 	.byte	0x2c
	.zero		1


	//   ....[162]....
        /*0b00*/ 	.word	0x00008480
        /*0b04*/ 	.word	0x000000ff
        /*0b08*/ 	.word	0x00000000
        /*0b0c*/ 	.short	0x0101
        /*0b0e*/ 	.byte	0x04
	.zero		1


	//   ....[163]....
        /*0b10*/ 	.word	0x000084e0
        /*0b14*/ 	.word	0x00000057
        /*0b18*/ 	.word	0x00000270
        /*0b1c*/ 	.short	0x010a
        /*0b1e*/ 	.byte	0xff
	.zero		1


	//   ....[164]....
        /*0b20*/ 	.word	0x000088c0
        /*0b24*/ 	.word	0x00000057
        /*0b28*/ 	.word	0x00000000
        /*0b2c*/ 	.short	0x0101
        /*0b2e*/ 	.byte	0xff
	.zero		1


	//   ....[165]....
        /*0b30*/ 	.word	0x00009700
        /*0b34*/ 	.word	0x00000000
        /*0b38*/ 	.word	0x00000120
        /*0b3c*/ 	.short	0x010a
        /*0b3e*/ 	.byte	0xff
	.zero		1


	//   ....[166]....
        /*0b40*/ 	.word	0x00009760
        /*0b44*/ 	.word	0x00000000
        /*0b48*/ 	.word	0x00000120
        /*0b4c*/ 	.short	0x010a
        /*0b4e*/ 	.byte	0xff
	.zero		1


	//   ....[167]....
        /*0b50*/ 	.word	0x000097c0
        /*0b54*/ 	.word	0x00000000
        /*0b58*/ 	.word	0x00000260
        /*0b5c*/ 	.short	0x010a
        /*0b5e*/ 	.byte	0xff
	.zero		1


	//   ....[168]....
        /*0b60*/ 	.word	0x00009820
        /*0b64*/ 	.word	0x00000000
        /*0b68*/ 	.word	0x00000000
        /*0b6c*/ 	.short	0x010a
        /*0b6e*/ 	.byte	0xff
	.zero		1


	//   ....[169]....
        /*0b70*/ 	.word	0x00009880
        /*0b74*/ 	.word	0x00000000
        /*0b78*/ 	.word	0x00000000
        /*0b7c*/ 	.short	0x010a
        /*0b7e*/ 	.byte	0xff
	.zero		1


	//   ....[170]....
        /*0b80*/ 	.word	0x000098e0
        /*0b84*/ 	.word	0x00000000
        /*0b88*/ 	.word	0x00000000
        /*0b8c*/ 	.short	0x010a
        /*0b8e*/ 	.byte	0xff
	.zero		1


	//   ....[171]....
        /*0b90*/ 	.word	0x00009940
        /*0b94*/ 	.word	0x00000000
        /*0b98*/ 	.word	0x00000000
        /*0b9c*/ 	.short	0x010a
        /*0b9e*/ 	.byte	0xff
	.zero		1


	//   ....[172]....
        /*0ba0*/ 	.word	0x000099a0
        /*0ba4*/ 	.word	0x00000000
        /*0ba8*/ 	.word	0x00000000
        /*0bac*/ 	.short	0x010a
        /*0bae*/ 	.byte	0xff
	.zero		1


	//   ....[173]....
        /*0bb0*/ 	.word	0x00009a00
        /*0bb4*/ 	.word	0x00000000
        /*0bb8*/ 	.word	0x00000000
        /*0bbc*/ 	.short	0x010a
        /*0bbe*/ 	.byte	0xff
	.zero		1


	//   ....[174]....
        /*0bc0*/ 	.word	0x00009a60
        /*0bc4*/ 	.word	0x00000000
        /*0bc8*/ 	.word	0x00000000
        /*0bcc*/ 	.short	0x010a
        /*0bce*/ 	.byte	0xff
	.zero		1


	//   ....[175]....
        /*0bd0*/ 	.word	0x00009ac0
        /*0bd4*/ 	.word	0x00000000
        /*0bd8*/ 	.word	0x00000000
        /*0bdc*/ 	.short	0x010a
        /*0bde*/ 	.byte	0xff
	.zero		1


	//   ....[176]....
        /*0be0*/ 	.word	0x00009b20
        /*0be4*/ 	.word	0x00000000
        /*0be8*/ 	.word	0x00000000
        /*0bec*/ 	.short	0x010a
        /*0bee*/ 	.byte	0xff
	.zero		1


	//   ....[177]....
        /*0bf0*/ 	.word	0x00009b80
        /*0bf4*/ 	.word	0x00000000
        /*0bf8*/ 	.word	0x00000000
        /*0bfc*/ 	.short	0x010a
        /*0bfe*/ 	.byte	0xff
	.zero		1


	//   ....[178]....
        /*0c00*/ 	.word	0x00009be0
        /*0c04*/ 	.word	0x00000000
        /*0c08*/ 	.word	0x00000000
        /*0c0c*/ 	.short	0x010a
        /*0c0e*/ 	.byte	0xff
	.zero		1


	//   ....[179]....
        /*0c10*/ 	.word	0x00009c40
        /*0c14*/ 	.word	0x00000000
        /*0c18*/ 	.word	0x00000000
        /*0c1c*/ 	.short	0x010a
        /*0c1e*/ 	.byte	0xff
	.zero		1


	//   ....[180]....
        /*0c20*/ 	.word	0x00009ca0
        /*0c24*/ 	.word	0x00000000
        /*0c28*/ 	.word	0x00000000
        /*0c2c*/ 	.short	0x010a
        /*0c2e*/ 	.byte	0xff
	.zero		1


	//   ....[181]....
        /*0c30*/ 	.word	0x00009d00
        /*0c34*/ 	.word	0x00000000
        /*0c38*/ 	.word	0x00000000
        /*0c3c*/ 	.short	0x010a
        /*0c3e*/ 	.byte	0xff
	.zero		1


	//   ....[182]....
        /*0c40*/ 	.word	0x00009d60
        /*0c44*/ 	.word	0x00000000
        /*0c48*/ 	.word	0x00000000
        /*0c4c*/ 	.short	0x010a
        /*0c4e*/ 	.byte	0xff
	.zero		1


	//   ....[183]....
        /*0c50*/ 	.word	0x00009dc0
        /*0c54*/ 	.word	0x00000000
        /*0c58*/ 	.word	0x00000000
        /*0c5c*/ 	.short	0x010a
        /*0c5e*/ 	.byte	0xff
	.zero		1


	//   ....[184]....
        /*0c60*/ 	.word	0x00009e20
        /*0c64*/ 	.word	0x00000000
        /*0c68*/ 	.word	0x00000000
        /*0c6c*/ 	.short	0x010a
        /*0c6e*/ 	.byte	0xff
	.zero		1


	//   ....[185]....
        /*0c70*/ 	.word	0x00009e80
        /*0c74*/ 	.word	0x00000000
        /*0c78*/ 	.word	0x00000000
        /*0c7c*/ 	.short	0x010a
        /*0c7e*/ 	.byte	0xff
	.zero		1


	//   ....[186]....
        /*0c80*/ 	.word	0x00009ee0
        /*0c84*/ 	.word	0x00000000
        /*0c88*/ 	.word	0x00000000
        /*0c8c*/ 	.short	0x010a
        /*0c8e*/ 	.byte	0xff
	.zero		1


	//   ....[187]....
        /*0c90*/ 	.word	0x00009f40
        /*0c94*/ 	.word	0x00000000
        /*0c98*/ 	.word	0x00000000
        /*0c9c*/ 	.short	0x010a
        /*0c9e*/ 	.byte	0xff
	.zero		1


	//   ....[188]....
        /*0ca0*/ 	.word	0x00009fa0
        /*0ca4*/ 	.word	0x00000000
        /*0ca8*/ 	.word	0x00000000
        /*0cac*/ 	.short	0x010a
        /*0cae*/ 	.byte	0xff
	.zero		1


	//   ....[189]....
        /*0cb0*/ 	.word	0x0000a000
        /*0cb4*/ 	.word	0x00000000
        /*0cb8*/ 	.word	0x00000000
        /*0cbc*/ 	.short	0x010a
        /*0cbe*/ 	.byte	0xff
	.zero		1


	//   ....[190]....
        /*0cc0*/ 	.word	0x0000a060
        /*0cc4*/ 	.word	0x00000000
        /*0cc8*/ 	.word	0x00000000
        /*0ccc*/ 	.short	0x010a
        /*0cce*/ 	.byte	0xff
	.zero		1


	//   ....[191]....
        /*0cd0*/ 	.word	0x0000a0c0
        /*0cd4*/ 	.word	0x00000000
        /*0cd8*/ 	.word	0x00000000
        /*0cdc*/ 	.short	0x010a
        /*0cde*/ 	.byte	0xff
	.zero		1


	//   ....[192]....
        /*0ce0*/ 	.word	0x0000a120
        /*0ce4*/ 	.word	0x00000000
        /*0ce8*/ 	.word	0x00000000
        /*0cec*/ 	.short	0x010a
        /*0cee*/ 	.byte	0xff
	.zero		1


	//   ....[193]....
        /*0cf0*/ 	.word	0x0000a180
        /*0cf4*/ 	.word	0x00000000
        /*0cf8*/ 	.word	0x00000000
        /*0cfc*/ 	.short	0x010a
        /*0cfe*/ 	.byte	0xff
	.zero		1


	//   ....[194]....
        /*0d00*/ 	.word	0x0000a1e0
        /*0d04*/ 	.word	0x00000000
        /*0d08*/ 	.word	0x00000000
        /*0d0c*/ 	.short	0x010a
        /*0d0e*/ 	.byte	0xff
	.zero		1


	//   ....[195]....
        /*0d10*/ 	.word	0x0000a240
        /*0d14*/ 	.word	0x00000000
        /*0d18*/ 	.word	0x00000000
        /*0d1c*/ 	.short	0x010a
        /*0d1e*/ 	.byte	0xff
	.zero		1


	//   ....[196]....
        /*0d20*/ 	.word	0x0000a2a0
        /*0d24*/ 	.word	0x00000000
        /*0d28*/ 	.word	0x00000000
        /*0d2c*/ 	.short	0x010a
        /*0d2e*/ 	.byte	0xff
	.zero		1


	//   ....[197]....
        /*0d30*/ 	.word	0x0000a300
        /*0d34*/ 	.word	0x00000000
        /*0d38*/ 	.word	0x00000000
        /*0d3c*/ 	.short	0x010a
        /*0d3e*/ 	.byte	0xff
	.zero		1


	//   ....[198]....
        /*0d40*/ 	.word	0x0000a360
        /*0d44*/ 	.word	0x00000000
        /*0d48*/ 	.word	0x00000000
        /*0d4c*/ 	.short	0x010a
        /*0d4e*/ 	.byte	0xff
	.zero		1


	//   ....[199]....
        /*0d50*/ 	.word	0x0000a3c0
        /*0d54*/ 	.word	0x00000000
        /*0d58*/ 	.word	0x00000000
        /*0d5c*/ 	.short	0x010a
        /*0d5e*/ 	.byte	0xff
	.zero		1


	//   ....[200]....
        /*0d60*/ 	.word	0x0000a420
        /*0d64*/ 	.word	0x00000000
        /*0d68*/ 	.word	0x00000000
        /*0d6c*/ 	.short	0x010a
        /*0d6e*/ 	.byte	0xff
	.zero		1


	//   ....[201]....
        /*0d70*/ 	.word	0x0000a480
        /*0d74*/ 	.word	0x00000000
        /*0d78*/ 	.word	0x00000000
        /*0d7c*/ 	.short	0x010a
        /*0d7e*/ 	.byte	0xff
	.zero		1


	//   ....[202]....
        /*0d80*/ 	.word	0x0000a4e0
        /*0d84*/ 	.word	0x00000000
        /*0d88*/ 	.word	0x00000000
        /*0d8c*/ 	.short	0x010a
        /*0d8e*/ 	.byte	0xff
	.zero		1


	//   ....[203]....
        /*0d90*/ 	.word	0x0000a540
        /*0d94*/ 	.word	0x00000004
        /*0d98*/ 	.word	0x00000268
        /*0d9c*/ 	.short	0x010a
        /*0d9e*/ 	.byte	0xff
	.zero		1


	//   ....[204]....
        /*0da0*/ 	.word	0x0000a5a0
        /*0da4*/ 	.word	0x00000004
        /*0da8*/ 	.word	0x00000260
        /*0dac*/ 	.short	0x010a
        /*0dae*/ 	.byte	0xff
	.zero		1


	//   ....[205]....
        /*0db0*/ 	.word	0x0000a600
        /*0db4*/ 	.word	0x00000005
        /*0db8*/ 	.word	0x00000008
        /*0dbc*/ 	.short	0x010a
        /*0dbe*/ 	.byte	0xff
	.zero		1


	//   ....[206]....
        /*0dc0*/ 	.word	0x0000a6f0
        /*0dc4*/ 	.word	0x00000003
        /*0dc8*/ 	.word	0x00000008
        /*0dcc*/ 	.short	0x010a
        /*0dce*/ 	.byte	0xff
	.zero		1


	//   ....[207]....
        /*0dd0*/ 	.word	0x0000a750
        /*0dd4*/ 	.word	0x00000004
        /*0dd8*/ 	.word	0x00000260
        /*0ddc*/ 	.short	0x010a
        /*0dde*/ 	.byte	0xff
	.zero		1


	//   ....[208]....
        /*0de0*/ 	.word	0x0000a7b0
        /*0de4*/ 	.word	0x00000004
        /*0de8*/ 	.word	0x00000280
        /*0dec*/ 	.short	0x010a
        /*0dee*/ 	.byte	0xff
	.zero		1


	//   ....[209]....
        /*0df0*/ 	.word	0x0000a810
        /*0df4*/ 	.word	0x00000004
        /*0df8*/ 	.word	0x00000000
        /*0dfc*/ 	.short	0x010a
        /*0dfe*/ 	.byte	0xff
	.zero		1


	//   ....[210]....
        /*0e00*/ 	.word	0x0000a870
        /*0e04*/ 	.word	0x00000000
        /*0e08*/ 	.word	0x00000000
        /*0e0c*/ 	.short	0x010a
        /*0e0e*/ 	.byte	0xff
	.zero		1


	//   ....[211]....
        /*0e10*/ 	.word	0x0000a8d0
        /*0e14*/ 	.word	0x00000000
        /*0e18*/ 	.word	0x00000290
        /*0e1c*/ 	.short	0x010a
        /*0e1e*/ 	.byte	0xff
	.zero		1


	//   ....[212]....
        /*0e20*/ 	.word	0x0000a930
        /*0e24*/ 	.word	0x00000000
        /*0e28*/ 	.word	0x00000260
        /*0e2c*/ 	.short	0x010a
        /*0e2e*/ 	.byte	0xff
	.zero		1


	//   ....[213]....
        /*0e30*/ 	.word	0x0000a990
        /*0e34*/ 	.word	0x00000000
        /*0e38*/ 	.word	0x00000258
        /*0e3c*/ 	.short	0x010a
        /*0e3e*/ 	.byte	0xff
	.zero		1


	//   ....[214]....
        /*0e40*/ 	.word	0x0000a9f0
        /*0e44*/ 	.word	0x00000000
        /*0e48*/ 	.word	0x00000248
        /*0e4c*/ 	.short	0x010a
        /*0e4e*/ 	.byte	0xff
	.zero		1


	//   ....[215]....
        /*0e50*/ 	.word	0x0000aa50
        /*0e54*/ 	.word	0x00000000
        /*0e58*/ 	.word	0x00000260
        /*0e5c*/ 	.short	0x010a
        /*0e5e*/ 	.byte	0xff
	.zero		1


	//   ....[216]....
        /*0e60*/ 	.word	0x0000aab0
        /*0e64*/ 	.word	0x00000003
        /*0e68*/ 	.word	0x00000240
        /*0e6c*/ 	.short	0x010a
        /*0e6e*/ 	.byte	0xff
	.zero		1


	//   ....[217]....
        /*0e70*/ 	.word	0x0000ab00
        /*0e74*/ 	.word	0x00000057
        /*0e78*/ 	.word	0x00000270
        /*0e7c*/ 	.short	0x010a
        /*0e7e*/ 	.byte	0xff
	.zero		1


	//----- nvinfo : EIATTR_NUM_MBARRIERS
	.align		4
.L_47:
        /*0e80*/ 	.byte	0x03, 0x38
        /*0e82*/ 	.short	0x0053


	//----- nvinfo : EIATTR_EXIT_INSTR_OFFSETS
	.align		4
        /*0e84*/ 	.byte	0x04, 0x1c
        /*0e86*/ 	.short	(.L_49 - .L_48)


	//   ....[0]....
.L_48:
        /*0e88*/ 	.word	0x00004b40


	//   ....[1]....
        /*0e8c*/ 	.word	0x00004df0


	//   ....[2]....
        /*0e90*/ 	.word	0x00004e50


	//   ....[3]....
        /*0e94*/ 	.word	0x00005fe0


	//   ....[4]....
        /*0e98*/ 	.word	0x000072c0


	//   ....[5]....
        /*0e9c*/ 	.word	0x00007300


	//   ....[6]....
        /*0ea0*/ 	.word	0x000096e0


	//----- nvinfo : EIATTR_MAX_THREADS
	.align		4
.L_49:
        /*0ea4*/ 	.byte	0x04, 0x05
        /*0ea6*/ 	.short	(.L_51 - .L_50)
.L_50:
        /*0ea8*/ 	.word	0x00000100
        /*0eac*/ 	.word	0x00000001
        /*0eb0*/ 	.word	0x00000001


	//----- nvinfo : EIATTR_CRS_STACK_SIZE
	.align		4
.L_51:
        /*0eb4*/ 	.byte	0x04, 0x1e
        /*0eb6*/ 	.short	(.L_53 - .L_52)
.L_52:
        /*0eb8*/ 	.word	0x00000000


	//----- nvinfo : EIATTR_CBANK_PARAM_SIZE
	.align		4
.L_53:
        /*0ebc*/ 	.byte	0x03, 0x19
        /*0ebe*/ 	.short	0x0900


	//----- nvinfo : EIATTR_PARAM_CBANK
	.align		4
        /*0ec0*/ 	.byte	0x04, 0x0a
        /*0ec2*/ 	.short	(.L_55 - .L_54)
	.align		4
.L_54:
        /*0ec4*/ 	.word	index@(.nv.constant0._ZN7cutlass13device_kernelINS_4conv6kernel13ConvUniversalINS1_16ConvProblemShapeILNS1_8OperatorE2ELi3EEENS1_10collective14CollectiveConvINS1_47MainloopSm100TmaUmmaWarpSpecializedImplicitGemmILS5_2ELi36ELi3ELi1ELi2EN4cute5tupleIJNSA_1CILi2EEENSC_ILi1EEESE_EEEEENSB_IJNSC_ILi128EEENSB_IJNSC_ILi64EEEEEESJ_EEENS_12float_e4m3_tESL_NSA_8TiledMMAINSA_8MMA_AtomIJNSA_10MMA_TraitsINSA_25SM100_MMA_F8F6F4_2x1SM_SSEJSL_SL_fSH_SI_NSA_17integral_constantINSA_4UMMA5MajorELSS_1EEEST_NSQ_INSR_7ScaleInELSU_0EEESV_EEEEEENSA_6LayoutINSB_IJSE_SE_SE_EEENSB_IJNSC_ILi0EEES10_S10_EEEEENSB_IJNSA_10UnderscoreES13_S13_EEEEENS7_6detail27Sm100ImplicitGemmTileTraitsINSA_18SM100_TMA_2SM_LOADENSA_14ComposedLayoutINSA_7SwizzleILi2ELi4ELi3EEENSA_18smem_ptr_flag_bitsILi8EEENSY_INSB_IJSI_NSC_ILi8EEEEEENSB_IJSE_SI_EEEEEEEvEENS17_INSA_25SM100_TMA_2SM_LOAD_IM2COLENS19_INS1A_ILi1ELi4ELi3EEES1D_NSY_INSB_IJNSC_ILi32EEES1E_EEENSB_IJSE_S1M_EEEEEEEvEEEENS_8epilogue10collective18CollectiveEpilogueINS1T_23Sm100TmaWarpSpecializedILi1ELi1ELi32ELb0ELb0EEEJNSB_IJSI_SJ_SJ_EEENSB_IJNSY_ISI_SE_EES1Z_EEESL_NSB_IJlNSB_IJSE_lllEEES10_EEESL_S22_NS1T_6fusion15FusionCallbacksIS1X_NS23_17LinearCombinationISL_fSL_fLNS_15FloatRoundStyleE2EEES1Y_S20_JEEENSA_5SM1004TMEM4LOAD26SM100_TMEM_LOAD_32dp32b32xENSA_13SM90_TMA_LOADENS19_IS1B_S1D_NSY_INSB_IJS1E_SI_EEENSB_IJSI_SE_EEEEEEENSA_39AutoVectorizingCopyWithAssumedAlignmentILi128EEENSA_14SM90_TMA_STOREES2H_S2J_S2J_EEEvvEEEEvNT_6ParamsE)
        /*0ec8*/ 	.short	0x0380
        /*0eca*/ 	.short	0x0900


	//----- nvinfo : EIATTR_SW_WAR
	.align		4
.L_55:
        /*0ecc*/ 	.byte	0x04, 0x36
        /*0ece*/ 	.short	(.L_57 - .L_56)
.L_56:
        /*0ed0*/ 	.word	0x00000008
.L_57:


//--------------------- .nv.callgraph             --------------------------
	.section	.nv.callgraph,"",@"SHT_CUDA_CALLGRAPH"
	.align	4
	.sectionentsize	8
	.align		4
        /*0000*/ 	.word	0x00000000
	.align		4
        /*0004*/ 	.word	0xffffffff
	.align		4
        /*0008*/ 	.word	index@(_ZN7cutlass13device_kernelINS_4conv6kernel13ConvUniversalINS1_16ConvProblemShapeILNS1_8OperatorE2ELi3EEENS1_10collective14CollectiveConvINS1_47MainloopSm100TmaUmmaWarpSpecializedImplicitGemmILS5_2ELi36ELi3ELi1ELi2EN4cute5tupleIJNSA_1CILi2EEENSC_ILi1EEESE_EEEEENSB_IJNSC_ILi128EEENSB_IJNSC_ILi64EEEEEESJ_EEENS_12float_e4m3_tESL_NSA_8TiledMMAINSA_8MMA_AtomIJNSA_10MMA_TraitsINSA_25SM100_MMA_F8F6F4_2x1SM_SSEJSL_SL_fSH_SI_NSA_17integral_constantINSA_4UMMA5MajorELSS_1EEEST_NSQ_INSR_7ScaleInELSU_0EEESV_EEEEEENSA_6LayoutINSB_IJSE_SE_SE_EEENSB_IJNSC_ILi0EEES10_S10_EEEEENSB_IJNSA_10UnderscoreES13_S13_EEEEENS7_6detail27Sm100ImplicitGemmTileTraitsINSA_18SM100_TMA_2SM_LOADENSA_14ComposedLayoutINSA_7SwizzleILi2ELi4ELi3EEENSA_18smem_ptr_flag_bitsILi8EEENSY_INSB_IJSI_NSC_ILi8EEEEEENSB_IJSE_SI_EEEEEEEvEENS17_INSA_25SM100_TMA_2SM_LOAD_IM2COLENS19_INS1A_ILi1ELi4ELi3EEES1D_NSY_INSB_IJNSC_ILi32EEES1E_EEENSB_IJSE_S1M_EEEEEEEvEEEENS_8epilogue10collective18CollectiveEpilogueINS1T_23Sm100TmaWarpSpecializedILi1ELi1ELi32ELb0ELb0EEEJNSB_IJSI_SJ_SJ_EEENSB_IJNSY_ISI_SE_EES1Z_EEESL_NSB_IJlNSB_IJSE_lllEEES10_EEESL_S22_NS1T_6fusion15FusionCallbacksIS1X_NS23_17LinearCombinationISL_fSL_fLNS_15FloatRoundStyleE2EEES1Y_S20_JEEENSA_5SM1004TMEM4LOAD26SM100_TMEM_LOAD_32dp32b32xENSA_13SM90_TMA_LOADENS19_IS1B_S1D_NSY_INSB_IJS1E_SI_EEENSB_IJSI_SE_EEEEEEENSA_39AutoVectorizingCopyWithAssumedAlignmentILi128EEENSA_14SM90_TMA_STOREES2H_S2J_S2J_EEEvvEEEEvNT_6ParamsE)
	.align		4
        /*000c*/ 	.word	index@(__assertfail)
	.align		4
        /*0010*/ 	.word	0x00000000
	.align		4
        /*0014*/ 	.word	0xfffffffe
	.align		4
        /*0018*/ 	.word	0x00000000
	.align		4
        /*001c*/ 	.word	0xfffffffd
	.align		4
        /*0020*/ 	.word	0x00000000
	.align		4
        /*0024*/ 	.word	0xfffffffc


//--------------------- .nv.constant4             --------------------------
	.section	.nv.constant4,"a",@progbits
	.align	8
	.align		8
.nv.constant4:
        /*0000*/ 	.dword	__assertfail
	.align		8
        /*0008*/ 	.dword	__unnamed_1
	.align		8
        /*0010*/ 	.dword	__unnamed_2
	.align		8
        /*0018*/ 	.dword	_ZN39_INTERNAL_abdb44f1_4_k_cu_f9812959_34624cuda3std3__45__cpo5beginE
	.align		8
        /*0020*/ 	.dword	_ZN39_INTERNAL_abdb44f1_4_k_cu_f9812959_34624cuda3std3__45__cpo3endE
	.align		8
        /*0028*/ 	.dword	_ZN39_INTERNAL_abdb44f1_4_k_cu_f9812959_34624cuda3std3__45__cpo6cbeginE
	.align		8
        /*0030*/ 	.dword	_ZN39_INTERNAL_abdb44f1_4_k_cu_f9812959_34624cuda3std3__45__cpo4cendE
	.align		8
        /*0038*/ 	.dword	_ZN39_INTERNAL_abdb44f1_4_k_cu_f9812959_34624cuda3std3__441_GLOBAL__N__abdb44f1_4_k_cu_f9812959_34626ignoreE
	.align		8
        /*0040*/ 	.dword	_ZN39_INTERNAL_abdb44f1_4_k_cu_f9812959_34624cuda3std3__419piecewise_constructE
	.align		8
        /*0048*/ 	.dword	_ZN39_INTERNAL_abdb44f1_4_k_cu_f9812959_34624cuda3std3__48in_placeE
	.align		8
        /*0050*/ 	.dword	_ZN39_INTERNAL_abdb44f1_4_k_cu_f9812959_34624cuda3std6ranges3__45__cpo4swapE
	.align		8
        /*0058*/ 	.dword	_ZN39_INTERNAL_abdb44f1_4_k_cu_f9812959_34624cuda3std6ranges3__45__cpo9iter_moveE
	.align		8
        /*0060*/ 	.dword	_ZN39_INTERNAL_abdb44f1_4_k_cu_f9812959_34624cute7productE
	.align		8
        /*0068*/ 	.dword	_ZN39_INTERNAL_abdb44f1_4_k_cu_f9812959_34624cute1_E
	.align		8
        /*0070*/ 	.dword	$str$27
	.align		8
        /*0078*/ 	.dword	$str$28
	.align		8
        /*0080*/ 	.dword	$str$29
	.align		8
        /*0088*/ 	.dword	$str$30


//--------------------- .text._ZN7cutlass13device_kernelINS_4conv6kernel13ConvUniversalINS1_16ConvProblemShapeILNS1_8OperatorE2ELi3EEENS1_10collective14CollectiveConvINS1_47MainloopSm100TmaUmmaWarpSpecializedImplicitGemmILS5_2ELi36ELi3ELi1ELi2EN4cute5tupleIJNSA_1CILi2EEENSC_ILi1EEESE_EEEEENSB_IJNSC_ILi128EEENSB_IJNSC_ILi64EEEEEESJ_EEENS_12float_e4m3_tESL_NSA_8TiledMMAINSA_8MMA_AtomIJNSA_10MMA_TraitsINSA_25SM100_MMA_F8F6F4_2x1SM_SSEJSL_SL_fSH_SI_NSA_17integral_constantINSA_4UMMA5MajorELSS_1EEEST_NSQ_INSR_7ScaleInELSU_0EEESV_EEEEEENSA_6LayoutINSB_IJSE_SE_SE_EEENSB_IJNSC_ILi0EEES10_S10_EEEEENSB_IJNSA_10UnderscoreES13_S13_EEEEENS7_6detail27Sm100ImplicitGemmTileTraitsINSA_18SM100_TMA_2SM_LOADENSA_14ComposedLayoutINSA_7SwizzleILi2ELi4ELi3EEENSA_18smem_ptr_flag_bitsILi8EEENSY_INSB_IJSI_NSC_ILi8EEEEEENSB_IJSE_SI_EEEEEEEvEENS17_INSA_25SM100_TMA_2SM_LOAD_IM2COLENS19_INS1A_ILi1ELi4ELi3EEES1D_NSY_INSB_IJNSC_ILi32EEES1E_EEENSB_IJSE_S1M_EEEEEEEvEEEENS_8epilogue10collective18CollectiveEpilogueINS1T_23Sm100TmaWarpSpecializedILi1ELi1ELi32ELb0ELb0EEEJNSB_IJSI_SJ_SJ_EEENSB_IJNSY_ISI_SE_EES1Z_EEESL_NSB_IJlNSB_IJSE_lllEEES10_EEESL_S22_NS1T_6fusion15FusionCallbacksIS1X_NS23_17LinearCombinationISL_fSL_fLNS_15FloatRoundStyleE2EEES1Y_S20_JEEENSA_5SM1004TMEM4LOAD26SM100_TMEM_LOAD_32dp32b32xENSA_13SM90_TMA_LOADENS19_IS1B_S1D_NSY_INSB_IJS1E_SI_EEENSB_IJSI_SE_EEEEEEENSA_39AutoVectorizingCopyWithAssumedAlignmentILi128EEENSA_14SM90_TMA_STOREES2H_S2J_S2J_EEEvvEEEEvNT_6ParamsE --------------------------
	.section	.text._ZN7cutlass13device_kernelINS_4conv6kernel13ConvUniversalINS1_16ConvProblemShapeILNS1_8OperatorE2ELi3EEENS1_10collective14CollectiveConvINS1_47MainloopSm100TmaUmmaWarpSpecializedImplicitGemmILS5_2ELi36ELi3ELi1ELi2EN4cute5tupleIJNSA_1CILi2EEENSC_ILi1EEESE_EEEEENSB_IJNSC_ILi128EEENSB_IJNSC_ILi64EEEEEESJ_EEENS_12float_e4m3_tESL_NSA_8TiledMMAINSA_8MMA_AtomIJNSA_10MMA_TraitsINSA_25SM100_MMA_F8F6F4_2x1SM_SSEJSL_SL_fSH_SI_NSA_17integral_constantINSA_4UMMA5MajorELSS_1EEEST_NSQ_INSR_7ScaleInELSU_0EEESV_EEEEEENSA_6LayoutINSB_IJSE_SE_SE_EEENSB_IJNSC_ILi0EEES10_S10_EEEEENSB_IJNSA_10UnderscoreES13_S13_EEEEENS7_6detail27Sm100ImplicitGemmTileTraitsINSA_18SM100_TMA_2SM_LOADENSA_14ComposedLayoutINSA_7SwizzleILi2ELi4ELi3EEENSA_18smem_ptr_flag_bitsILi8EEENSY_INSB_IJSI_NSC_ILi8EEEEEENSB_IJSE_SI_EEEEEEEvEENS17_INSA_25SM100_TMA_2SM_LOAD_IM2COLENS19_INS1A_ILi1ELi4ELi3EEES1D_NSY_INSB_IJNSC_ILi32EEES1E_EEENSB_IJSE_S1M_EEEEEEEvEEEENS_8epilogue10collective18CollectiveEpilogueINS1T_23Sm100TmaWarpSpecializedILi1ELi1ELi32ELb0ELb0EEEJNSB_IJSI_SJ_SJ_EEENSB_IJNSY_ISI_SE_EES1Z_EEESL_NSB_IJlNSB_IJSE_lllEEES10_EEESL_S22_NS1T_6fusion15FusionCallbacksIS1X_NS23_17LinearCombinationISL_fSL_fLNS_15FloatRoundStyleE2EEES1Y_S20_JEEENSA_5SM1004TMEM4LOAD26SM100_TMEM_LOAD_32dp32b32xENSA_13SM90_TMA_LOADENS19_IS1B_S1D_NSY_INSB_IJS1E_SI_EEENSB_IJSI_SE_EEEEEEENSA_39AutoVectorizingCopyWithAssumedAlignmentILi128EEENSA_14SM90_TMA_STOREES2H_S2J_S2J_EEEvvEEEEvNT_6ParamsE,"ax",@progbits
	.align	128
.text._ZN7cutlass13device_kernelINS_4conv6kernel13ConvUniversalINS1_16ConvProblemShapeILNS1_8OperatorE2ELi3EEENS1_10collective14CollectiveConvINS1_47MainloopSm100TmaUmmaWarpSpecializedImplicitGemmILS5_2ELi36ELi3ELi1ELi2EN4cute5tupleIJNSA_1CILi2EEENSC_ILi1EEESE_EEEEENSB_IJNSC_ILi128EEENSB_IJNSC_ILi64EEEEEESJ_EEENS_12float_e4m3_tESL_NSA_8TiledMMAINSA_8MMA_AtomIJNSA_10MMA_TraitsINSA_25SM100_MMA_F8F6F4_2x1SM_SSEJSL_SL_fSH_SI_NSA_17integral_constantINSA_4UMMA5MajorELSS_1EEEST_NSQ_INSR_7ScaleInELSU_0EEESV_EEEEEENSA_6LayoutINSB_IJSE_SE_SE_EEENSB_IJNSC_ILi0EEES10_S10_EEEEENSB_IJNSA_10UnderscoreES13_S13_EEEEENS7_6detail27Sm100ImplicitGemmTileTraitsINSA_18SM100_TMA_2SM_LOADENSA_14ComposedLayoutINSA_7SwizzleILi2ELi4ELi3EEENSA_18smem_ptr_flag_bitsILi8EEENSY_INSB_IJSI_NSC_ILi8EEEEEENSB_IJSE_SI_EEEEEEEvEENS17_INSA_25SM100_TMA_2SM_LOAD_IM2COLENS19_INS1A_ILi1ELi4ELi3EEES1D_NSY_INSB_IJNSC_ILi32EEES1E_EEENSB_IJSE_S1M_EEEEEEEvEEEENS_8epilogue10collective18CollectiveEpilogueINS1T_23Sm100TmaWarpSpecializedILi1ELi1ELi32ELb0ELb0EEEJNSB_IJSI_SJ_SJ_EEENSB_IJNSY_ISI_SE_EES1Z_EEESL_NSB_IJlNSB_IJSE_lllEEES10_EEESL_S22_NS1T_6fusion15FusionCallbacksIS1X_NS23_17LinearCombinationISL_fSL_fLNS_15FloatRoundStyleE2EEES1Y_S20_JEEENSA_5SM1004TMEM4LOAD26SM100_TMEM_LOAD_32dp32b32xENSA_13SM90_TMA_LOADENS19_IS1B_S1D_NSY_INSB_IJS1E_SI_EEENSB_IJSI_SE_EEEEEEENSA_39AutoVectorizingCopyWithAssumedAlignmentILi128EEENSA_14SM90_TMA_STOREES2H_S2J_S2J_EEEvvEEEEvNT_6ParamsE:
        .type           _ZN7cutlass13device_kernelINS_4conv6kernel13ConvUniversalINS1_16ConvProblemShapeILNS1_8OperatorE2ELi3EEENS1_10collective14CollectiveConvINS1_47MainloopSm100TmaUmmaWarpSpecializedImplicitGemmILS5_2ELi36ELi3ELi1ELi2EN4cute5tupleIJNSA_1CILi2EEENSC_ILi1EEESE_EEEEENSB_IJNSC_ILi128EEENSB_IJNSC_ILi64EEEEEESJ_EEENS_12float_e4m3_tESL_NSA_8TiledMMAINSA_8MMA_AtomIJNSA_10MMA_TraitsINSA_25SM100_MMA_F8F6F4_2x1SM_SSEJSL_SL_fSH_SI_NSA_17integral_constantINSA_4UMMA5MajorELSS_1EEEST_NSQ_INSR_7ScaleInELSU_0EEESV_EEEEEENSA_6LayoutINSB_IJSE_SE_SE_EEENSB_IJNSC_ILi0EEES10_S10_EEEEENSB_IJNSA_10UnderscoreES13_S13_EEEEENS7_6detail27Sm100ImplicitGemmTileTraitsINSA_18SM100_TMA_2SM_LOADENSA_14ComposedLayoutINSA_7SwizzleILi2ELi4ELi3EEENSA_18smem_ptr_flag_bitsILi8EEENSY_INSB_IJSI_NSC_ILi8EEEEEENSB_IJSE_SI_EEEEEEEvEENS17_INSA_25SM100_TMA_2SM_LOAD_IM2COLENS19_INS1A_ILi1ELi4ELi3EEES1D_NSY_INSB_IJNSC_ILi32EEES1E_EEENSB_IJSE_S1M_EEEEEEEvEEEENS_8epilogue10collective18CollectiveEpilogueINS1T_23Sm100TmaWarpSpecializedILi1ELi1ELi32ELb0ELb0EEEJNSB_IJSI_SJ_SJ_EEENSB_IJNSY_ISI_SE_EES1Z_EEESL_NSB_IJlNSB_IJSE_lllEEES10_EEESL_S22_NS1T_6fusion15FusionCallbacksIS1X_NS23_17LinearCombinationISL_fSL_fLNS_15FloatRoundStyleE2EEES1Y_S20_JEEENSA_5SM1004TMEM4LOAD26SM100_TMEM_LOAD_32dp32b32xENSA_13SM90_TMA_LOADENS19_IS1B_S1D_NSY_INSB_IJS1E_SI_EEENSB_IJSI_SE_EEEEEEENSA_39AutoVectorizingCopyWithAssumedAlignmentILi128EEENSA_14SM90_TMA_STOREES2H_S2J_S2J_EEEvvEEEEvNT_6ParamsE,@function
        .size           _ZN7cutlass13device_kernelINS_4conv6kernel13ConvUniversalINS1_16ConvProblemShapeILNS1_8OperatorE2ELi3EEENS1_10collective14CollectiveConvINS1_47MainloopSm100TmaUmmaWarpSpecializedImplicitGemmILS5_2ELi36ELi3ELi1ELi2EN4cute5tupleIJNSA_1CILi2EEENSC_ILi1EEESE_EEEEENSB_IJNSC_ILi128EEENSB_IJNSC_ILi64EEEEEESJ_EEENS_12float_e4m3_tESL_NSA_8TiledMMAINSA_8MMA_AtomIJNSA_10MMA_TraitsINSA_25SM100_MMA_F8F6F4_2x1SM_SSEJSL_SL_fSH_SI_NSA_17integral_constantINSA_4UMMA5MajorELSS_1EEEST_NSQ_INSR_7ScaleInELSU_0EEESV_EEEEEENSA_6LayoutINSB_IJSE_SE_SE_EEENSB_IJNSC_ILi0EEES10_S10_EEEEENSB_IJNSA_10UnderscoreES13_S13_EEEEENS7_6detail27Sm100ImplicitGemmTileTraitsINSA_18SM100_TMA_2SM_LOADENSA_14ComposedLayoutINSA_7SwizzleILi2ELi4ELi3EEENSA_18smem_ptr_flag_bitsILi8EEENSY_INSB_IJSI_NSC_ILi8EEEEEENSB_IJSE_SI_EEEEEEEvEENS17_INSA_25SM100_TMA_2SM_LOAD_IM2COLENS19_INS1A_ILi1ELi4ELi3EEES1D_NSY_INSB_IJNSC_ILi32EEES1E_EEENSB_IJSE_S1M_EEEEEEEvEEEENS_8epilogue10collective18CollectiveEpilogueINS1T_23Sm100TmaWarpSpecializedILi1ELi1ELi32ELb0ELb0EEEJNSB_IJSI_SJ_SJ_EEENSB_IJNSY_ISI_SE_EES1Z_EEESL_NSB_IJlNSB_IJSE_lllEEES10_EEESL_S22_NS1T_6fusion15FusionCallbacksIS1X_NS23_17LinearCombinationISL_fSL_fLNS_15FloatRoundStyleE2EEES1Y_S20_JEEENSA_5SM1004TMEM4LOAD26SM100_TMEM_LOAD_32dp32b32xENSA_13SM90_TMA_LOADENS19_IS1B_S1D_NSY_INSB_IJS1E_SI_EEENSB_IJSI_SE_EEEEEEENSA_39AutoVectorizingCopyWithAssumedAlignmentILi128EEENSA_14SM90_TMA_STOREES2H_S2J_S2J_EEEvvEEEEvNT_6ParamsE,(.L_x_238 - _ZN7cutlass13device_kernelINS_4conv6kernel13ConvUniversalINS1_16ConvProblemShapeILNS1_8OperatorE2ELi3EEENS1_10collective14CollectiveConvINS1_47MainloopSm100TmaUmmaWarpSpecializedImplicitGemmILS5_2ELi36ELi3ELi1ELi2EN4cute5tupleIJNSA_1CILi2EEENSC_ILi1EEESE_EEEEENSB_IJNSC_ILi128EEENSB_IJNSC_ILi64EEEEEESJ_EEENS_12float_e4m3_tESL_NSA_8TiledMMAINSA_8MMA_AtomIJNSA_10MMA_TraitsINSA_25SM100_MMA_F8F6F4_2x1SM_SSEJSL_SL_fSH_SI_NSA_17integral_constantINSA_4UMMA5MajorELSS_1EEEST_NSQ_INSR_7ScaleInELSU_0EEESV_EEEEEENSA_6LayoutINSB_IJSE_SE_SE_EEENSB_IJNSC_ILi0EEES10_S10_EEEEENSB_IJNSA_10UnderscoreES13_S13_EEEEENS7_6detail27Sm100ImplicitGemmTileTraitsINSA_18SM100_TMA_2SM_LOADENSA_14ComposedLayoutINSA_7SwizzleILi2ELi4ELi3EEENSA_18smem_ptr_flag_bitsILi8EEENSY_INSB_IJSI_NSC_ILi8EEEEEENSB_IJSE_SI_EEEEEEEvEENS17_INSA_25SM100_TMA_2SM_LOAD_IM2COLENS19_INS1A_ILi1ELi4ELi3EEES1D_NSY_INSB_IJNSC_ILi32EEES1E_EEENSB_IJSE_S1M_EEEEEEEvEEEENS_8epilogue10collective18CollectiveEpilogueINS1T_23Sm100TmaWarpSpecializedILi1ELi1ELi32ELb0ELb0EEEJNSB_IJSI_SJ_SJ_EEENSB_IJNSY_ISI_SE_EES1Z_EEESL_NSB_IJlNSB_IJSE_lllEEES10_EEESL_S22_NS1T_6fusion15FusionCallbacksIS1X_NS23_17LinearCombinationISL_fSL_fLNS_15FloatRoundStyleE2EEES1Y_S20_JEEENSA_5SM1004TMEM4LOAD26SM100_TMEM_LOAD_32dp32b32xENSA_13SM90_TMA_LOADENS19_IS1B_S1D_NSY_INSB_IJS1E_SI_EEENSB_IJSI_SE_EEEEEEENSA_39AutoVectorizingCopyWithAssumedAlignmentILi128EEENSA_14SM90_TMA_STOREES2H_S2J_S2J_EEEvvEEEEvNT_6ParamsE)
        .other          _ZN7cutlass13device_kernelINS_4conv6kernel13ConvUniversalINS1_16ConvProblemShapeILNS1_8OperatorE2ELi3EEENS1_10collective14CollectiveConvINS1_47MainloopSm100TmaUmmaWarpSpecializedImplicitGemmILS5_2ELi36ELi3ELi1ELi2EN4cute5tupleIJNSA_1CILi2EEENSC_ILi1EEESE_EEEEENSB_IJNSC_ILi128EEENSB_IJNSC_ILi64EEEEEESJ_EEENS_12float_e4m3_tESL_NSA_8TiledMMAINSA_8MMA_AtomIJNSA_10MMA_TraitsINSA_25SM100_MMA_F8F6F4_2x1SM_SSEJSL_SL_fSH_SI_NSA_17integral_constantINSA_4UMMA5MajorELSS_1EEEST_NSQ_INSR_7ScaleInELSU_0EEESV_EEEEEENSA_6LayoutINSB_IJSE_SE_SE_EEENSB_IJNSC_ILi0EEES10_S10_EEEEENSB_IJNSA_10UnderscoreES13_S13_EEEEENS7_6detail27Sm100ImplicitGemmTileTraitsINSA_18SM100_TMA_2SM_LOADENSA_14ComposedLayoutINSA_7SwizzleILi2ELi4ELi3EEENSA_18smem_ptr_flag_bitsILi8EEENSY_INSB_IJSI_NSC_ILi8EEEEEENSB_IJSE_SI_EEEEEEEvEENS17_INSA_25SM100_TMA_2SM_LOAD_IM2COLENS19_INS1A_ILi1ELi4ELi3EEES1D_NSY_INSB_IJNSC_ILi32EEES1E_EEENSB_IJSE_S1M_EEEEEEEvEEEENS_8epilogue10collective18CollectiveEpilogueINS1T_23Sm100TmaWarpSpecializedILi1ELi1ELi32ELb0ELb0EEEJNSB_IJSI_SJ_SJ_EEENSB_IJNSY_ISI_SE_EES1Z_EEESL_NSB_IJlNSB_IJSE_lllEEES10_EEESL_S22_NS1T_6fusion15FusionCallbacksIS1X_NS23_17LinearCombinationISL_fSL_fLNS_15FloatRoundStyleE2EEES1Y_S20_JEEENSA_5SM1004TMEM4LOAD26SM100_TMEM_LOAD_32dp32b32xENSA_13SM90_TMA_LOADENS19_IS1B_S1D_NSY_INSB_IJS1E_SI_EEENSB_IJSI_SE_EEEEEEENSA_39AutoVectorizingCopyWithAssumedAlignmentILi128EEENSA_14SM90_TMA_STOREES2H_S2J_S2J_EEEvvEEEEvNT_6ParamsE,@"STO_CUDA_ENTRY STV_DEFAULT"
_ZN7cutlass13device_kernelINS_4conv6kernel13ConvUniversalINS1_16ConvProblemShapeILNS1_8OperatorE2ELi3EEENS1_10collective14CollectiveConvINS1_47MainloopSm100TmaUmmaWarpSpecializedImplicitGemmILS5_2ELi36ELi3ELi1ELi2EN4cute5tupleIJNSA_1CILi2EEENSC_ILi1EEESE_EEEEENSB_IJNSC_ILi128EEENSB_IJNSC_ILi64EEEEEESJ_EEENS_12float_e4m3_tESL_NSA_8TiledMMAINSA_8MMA_AtomIJNSA_10MMA_TraitsINSA_25SM100_MMA_F8F6F4_2x1SM_SSEJSL_SL_fSH_SI_NSA_17integral_constantINSA_4UMMA5MajorELSS_1EEEST_NSQ_INSR_7ScaleInELSU_0EEESV_EEEEEENSA_6LayoutINSB_IJSE_SE_SE_EEENSB_IJNSC_ILi0EEES10_S10_EEEEENSB_IJNSA_10UnderscoreES13_S13_EEEEENS7_6detail27Sm100ImplicitGemmTileTraitsINSA_18SM100_TMA_2SM_LOADENSA_14ComposedLayoutINSA_7SwizzleILi2ELi4ELi3EEENSA_18smem_ptr_flag_bitsILi8EEENSY_INSB_IJSI_NSC_ILi8EEEEEENSB_IJSE_SI_EEEEEEEvEENS17_INSA_25SM100_TMA_2SM_LOAD_IM2COLENS19_INS1A_ILi1ELi4ELi3EEES1D_NSY_INSB_IJNSC_ILi32EEES1E_EEENSB_IJSE_S1M_EEEEEEEvEEEENS_8epilogue10collective18CollectiveEpilogueINS1T_23Sm100TmaWarpSpecializedILi1ELi1ELi32ELb0ELb0EEEJNSB_IJSI_SJ_SJ_EEENSB_IJNSY_ISI_SE_EES1Z_EEESL_NSB_IJlNSB_IJSE_lllEEES10_EEESL_S22_NS1T_6fusion15FusionCallbacksIS1X_NS23_17LinearCombinationISL_fSL_fLNS_15FloatRoundStyleE2EEES1Y_S20_JEEENSA_5SM1004TMEM4LOAD26SM100_TMEM_LOAD_32dp32b32xENSA_13SM90_TMA_LOADENS19_IS1B_S1D_NSY_INSB_IJS1E_SI_EEENSB_IJSI_SE_EEEEEEENSA_39AutoVectorizingCopyWithAssumedAlignmentILi128EEENSA_14SM90_TMA_STOREES2H_S2J_S2J_EEEvvEEEEvNT_6ParamsE:
[----:B------:R-:W1:Y:S01]  /*0000*/  LDC R1, c[0x0][0x37c] ;  /* 0x0000df00ff017b82 */ /* 0x000e620000000800 */
[----:B------:R-:W2:Y:S01]  /*0010*/  S2R R69, SR_TID.X ;  /* 0x0000000000457919 */ /* 0x000ea20000002100 */
[----:B------:R-:W3:Y:S06]  /*0020*/  LDCU.64 UR8, c[0x0][0x990] ;  /* 0x00013200ff0877ac */ /* 0x000eec0008000a00 */
[----:B------:R-:W4:Y:S01]  /*0030*/  S2UR UR4, SR_CgaCtaId ;  /* 0x00000000000479c3 */ /* 0x000f220000008800 */
[----:B-1----:R-:W-:Y:S01]  /*0040*/  VIADD R1, R1, 0xfffffff8 ;  /* 0xfffffff801017836 */ /* 0x002fe20000000000 */
[----:B------:R-:W-:-:S02]  /*0050*/  PRMT R79, RZ, 0x7610, R79 ;  /* 0x00007610ff4f7816 */ /* 0x000fc4000000004f */
[----:B------:R-:W-:Y:S02]  /*0060*/  ELECT P1, URZ, PT ;  /* 0x0000000000ff782f */ /* 0x000fe40003820000 */
[----:B------:R-:W-:Y:S01]  /*0070*/  R2UR UR43, R1 ;  /* 0x00000000012b72ca */ /* 0x000fe200000e0000 */
[----:B---3--:R-:W-:-:S04]  /*0080*/  UISETP.NE.U32.AND UP0, UPT, UR8, URZ, UPT ;  /* 0x000000ff0800728c */ /* 0x008fc8000bf05070 */
[----:B------:R-:W-:Y:S02]  /*0090*/  UISETP.NE.AND.EX UP0, UPT, UR9, URZ, UPT, UP0 ;  /* 0x000000ff0900728c */ /* 0x000fe4000bf05300 */
[----:B----4-:R-:W-:Y:S02]  /*00a0*/  ULOP3.LUT UR33, UR4, 0x1, URZ, 0xc0, !UPT ;  /* 0x0000000104217892 */ /* 0x010fe4000f8ec0ff */
[----:B------:R-:W-:Y:S01]  /*00b0*/  ULOP3.LUT UR32, UR4, 0x1, URZ, 0x3c, !UPT ;  /* 0x0000000104207892 */ /* 0x000fe2000f8e3cff */
[----:B--2---:R-:W-:-:S05]  /*00c0*/  SHF.R.U32.HI R80, RZ, 0x5, R69 ;  /* 0x00000005ff507819 */ /* 0x004fca0000011645 */
[----:B------:R-:W1:Y:S02]  /*00d0*/  SHFL.IDX PT, R0, R80, RZ, 0x1f ;  /* 0x00001fff50007589 */ /* 0x000e6400000e0000 */
[----:B-1----:R-:W-:Y:S01]  /*00e0*/  R2UR UR18, R0 ;  /* 0x00000000001272ca */ /* 0x002fe200000e0000 */
[----:B------:R-:W-:-:S14]  /*00f0*/  BRA.U UP0, `(.L_x_0) ;  /* 0x0000000100307547 */ /* 0x000fdc000b800000 */
[----:B------:R-:W1:Y:S02]  /*0100*/  LDCU.64 UR4, c[0x0][0x988] ;  /* 0x00013100ff0477ac */ /* 0x000e640008000a00 */
[----:B-1----:R-:W-:-:S04]  /*0110*/  UISETP.NE.U32.AND UP0, UPT, UR4, URZ, UPT ;  /* 0x000000ff0400728c */ /* 0x002fc8000bf05070 */
[----:B------:R-:W-:-:S09]  /*0120*/  UISETP.NE.AND.EX UP0, UPT, UR5, URZ, UPT, UP0 ;  /* 0x000000ff0500728c */ /* 0x000fd2000bf05300 */
[----:B------:R-:W-:Y:S05]  /*0130*/  BRA.U !UP0, `(.L_x_1) ;  /* 0x0000000108147547 */ /* 0x000fea000b800000 */
[----:B------:R-:W1:Y:S01]  /*0140*/  LDC.64 R2, c[0x0][0x988] ;  /* 0x00026200ff027b82 */ /* 0x000e620000000a00 */
[----:B------:R-:W1:Y:S02]  /*0150*/  LDCU.64 UR4, c[0x0][0x358] ;  /* 0x00006b00ff0477ac */ /* 0x000e640008000a00 */
[----:B-1----:R1:W5:Y:S01]  /*0160*/  LDG.E R39, desc[UR4][R2.64] ;  /* 0x0000000402277981 */ /* 0x002362000c1e1900 */
[----:B------:R-:W-:Y:S01]  /*0170*/  HFMA2 R79, -RZ, RZ, 0, 5.9604644775390625e-08 ;  /* 0x00000001ff4f7431 */ /* 0x000fe200000001ff */
[----:B------:R-:W-:Y:S05]  /*0180*/  BRA `(.L_x_0) ;  /* 0x00000000000c7947 */ /* 0x000fea0003800000 */
.L_x_1:
[----:B------:R-:W1:Y:S01]  /*0190*/  LDCU UR4, c[0x0][0x980] ;  /* 0x00013000ff0477ac */ /* 0x000e620008000800 */
[----:B------:R-:W-:Y:S01]  /*01a0*/  HFMA2 R79, -RZ, RZ, 0, 5.9604644775390625e-08 ;  /* 0x00000001ff4f7431 */ /* 0x000fe200000001ff */
[----:B-1----:R-:W-:-:S07]  /*01b0*/  MOV R39, UR4 ;  /* 0x0000000400277c02 */ /* 0x002fce0008000f00 */
.L_x_0:
[----:B------:R-:W2:Y:S02]  /*01c0*/  LDCU.64 UR4, c[0x0][0x9b0] ;  /* 0x00013600ff0477ac */ /* 0x000ea40008000a00 */
[----:B--2---:R-:W-:-:S04]  /*01d0*/  UISETP.NE.U32.AND UP0, UPT, UR4, URZ, UPT ;  /* 0x000000ff0400728c */ /* 0x004fc8000bf05070 */
[----:B------:R-:W-:-:S09]  /*01e0*/  UISETP.NE.AND.EX UP0, UPT, UR5, URZ, UPT, UP0 ;  /* 0x000000ff0500728c */ /* 0x000fd2000bf05300 */
[----:B------:R-:W-:Y:S05]  /*01f0*/  BRA.U UP0, `(.L_x_2) ;  /* 0x0000000100287547 */ /* 0x000fea000b800000 */
[----:B------:R-:W2:Y:S02]  /*0200*/  LDCU.64 UR4, c[0x0][0x9a8] ;  /* 0x00013500ff0477ac */ /* 0x000ea40008000a00 */
[----:B--2---:R-:W-:-:S04]  /*0210*/  UISETP.NE.U32.AND UP0, UPT, UR4, URZ, UPT ;  /* 0x000000ff0400728c */ /* 0x004fc8000bf05070 */
[----:B------:R-:W-:-:S09]  /*0220*/  UISETP.NE.AND.EX UP0, UPT, UR5, URZ, UPT, UP0 ;  /* 0x000000ff0500728c */ /* 0x000fd2000bf05300 */
[----:B------:R-:W-:Y:S05]  /*0230*/  BRA.U !UP0, `(.L_x_3) ;  /* 0x0000000108107547 */ /* 0x000fea000b800000 */
[----:B-1----:R-:W1:Y:S01]  /*0240*/  LDC.64 R2, c[0x0][0x9a8] ;  /* 0x00026a00ff027b82 */ /* 0x002e620000000a00 */
[----:B------:R-:W1:Y:S02]  /*0250*/  LDCU.64 UR4, c[0x0][0x358] ;  /* 0x00006b00ff0477ac */ /* 0x000e640008000a00 */
[----:B-1----:R2:W5:Y:S01]  /*0260*/  LDG.E R38, desc[UR4][R2.64] ;  /* 0x0000000402267981 */ /* 0x002562000c1e1900 */
[----:B------:R-:W-:Y:S05]  /*0270*/  BRA `(.L_x_2) ;  /* 0x0000000000087947 */ /* 0x000fea0003800000 */
.L_x_3:
[----:B------:R-:W2:Y:S02]  /*0280*/  LDCU UR4, c[0x0][0x9a0] ;  /* 0x00013400ff0477ac */ /* 0x000ea40008000800 */
[----:B--2---:R-:W-:Y:S02]  /*0290*/  MOV R38, UR4 ;  /* 0x0000000400267c02 */ /* 0x004fe40008000f00 */
.L_x_2:
[----:B------:R-:W-:Y:S01]  /*02a0*/  IMAD.U32 R0, RZ, RZ, UR18 ;  /* 0x00000012ff007e24 */ /* 0x000fe2000f8e00ff */
[----:B------:R-:W-:Y:S04]  /*02b0*/  BSSY.RECONVERGENT B0, `(.L_x_4) ;  /* 0x000000c000007945 */ /* 0x000fe80003800200 */
[C---:B------:R-:W-:Y:S02]  /*02c0*/  ISETP.NE.OR P2, PT, R0.reuse, 0x1, !P1 ;  /* 0x000000010000780c */ /* 0x040fe40004f45670 */
[----:B------:R-:W-:-:S11]  /*02d0*/  ISETP.NE.OR P0, PT, R0, 0x3, !P1 ;  /* 0x000000030000780c */ /* 0x000fd60004f05670 */
[----:B------:R-:W-:Y:S05]  /*02e0*/  @P2 BRA `(.L_x_5) ;  /* 0x0000000000202947 */ /* 0x000fea0003800000 */
[----:B------:R-:W3:Y:S02]  /*02f0*/  LDCU.64 UR4, c[0x0][0x348] ;  /* 0x00006900ff0477ac */ /* 0x000ee40008000a00 */
[----:B---3--:R-:W-:Y:S02]  /*0300*/  UIADD3 UR6, UP1, UPT, UR4, 0x80, URZ ;  /* 0x0000008004067890 */ /* 0x008fe4000ff3e0ff */
[----:B------:R-:W-:Y:S02]  /*0310*/  UIADD3 UR4, UP0, UPT, UR4, 0x180, URZ ;  /* 0x0000018004047890 */ /* 0x000fe4000ff1e0ff */
[----:B------:R-:W-:Y:S02]  /*0320*/  UIADD3.X UR7, UPT, UPT, URZ, UR5, URZ, UP1, !UPT ;  /* 0x00000005ff077290 */ /* 0x000fe40008ffe4ff */
[----:B------:R-:W-:-:S07]  /*0330*/  UIADD3.X UR5, UPT, UPT, URZ, UR5, URZ, UP0, !UPT ;  /* 0x00000005ff057290 */ /* 0x000fce00087fe4ff */
[----:B------:R3:W-:Y:S02]  /*0340*/  UTMACCTL.PF [UR6] ;  /* 0x00000000060079b9 */ /* 0x0007e40008040000 */
[----:B------:R3:W-:Y:S02]  /*0350*/  UTMACCTL.PF [UR4] ;  /* 0x00000000040079b9 */ /* 0x0007e40008040000 */
[----:B---3--:R-:W-:Y:S01]  /*0360*/  NOP ;  /* 0x0000000000007918 */ /* 0x008fe20000000000 */
.L_x_5:
[----:B------:R-:W-:Y:S05]  /*0370*/  BSYNC.RECONVERGENT B0 ;  /* 0x0000000000007941 */ /* 0x000fea0003800200 */
.L_x_4:
[----:B------:R-:W-:Y:S04]  /*0380*/  BSSY.RECONVERGENT B0, `(.L_x_6) ;  /* 0x000000a000007945 */ /* 0x000fe80003800200 */
        /* <DEDUP_REMOVED lines=9> */
.L_x_7:
[----:B------:R-:W-:Y:S05]  /*0420*/  BSYNC.RECONVERGENT B0 ;  /* 0x0000000000007941 */ /* 0x000fea0003800200 */
.L_x_6:
[----:B------:R-:W3:Y:S01]  /*0430*/  LDCU.64 UR4, c[0x0][0x988] ;  /* 0x00013100ff0477ac */ /* 0x000ee20008000a00 */
[----:B------:R-:W-:Y:S02]  /*0440*/  UISETP.EQ.U32.AND UP2, UPT, UR8, URZ, UPT ;  /* 0x000000ff0800728c */ /* 0x000fe4000bf42070 */
[----:B------:R-:W-:Y:S02]  /*0450*/  UPLOP3.LUT UP3, UPT, UPT, UPT, UPT, 0x80, 0x8 ;  /* 0x000000000008789c */ /* 0x000fe40003f6f070 */
[----:B---3--:R-:W-:-:S04]  /*0460*/  UISETP.NE.U32.AND UP0, UPT, UR4, URZ, UPT ;  /* 0x000000ff0400728c */ /* 0x008fc8000bf05070 */
[----:B------:R-:W-:-:S04]  /*0470*/  UISETP.NE.AND.EX UP1, UPT, UR5, URZ, UPT, UP0 ;  /* 0x000000ff0500728c */ /* 0x000fc8000bf25300 */
[----:B------:R-:W-:-:S04]  /*0480*/  UISETP.EQ.OR.EX UP4, UPT, UR9, URZ, !UP1, UP2 ;  /* 0x000000ff0900728c */ /* 0x000fc8000cf82720 */
[----:B------:R-:W-:-:S06]  /*0490*/  UP2UR UR4, UPR, URZ, 0x10 ;  /* 0x00000010ff047883 */ /* 0x000fcc0008000000 */
[----:B------:R-:W-:Y:S01]  /*04a0*/  MOV R81, UR4 ;  /* 0x0000000400517c02 */ /* 0x000fe20008000f00 */
[----:B------:R-:W-:Y:S06]  /*04b0*/  BRA.U !UP4, `(.L_x_8) ;  /* 0x000000010c207547 */ /* 0x000fec000b800000 */
[----:B------:R-:W-:Y:S01]  /*04c0*/  UISETP.NE.U32.AND UP2, UPT, UR8, URZ, UPT ;  /* 0x000000ff0800728c */ /* 0x000fe2000bf45070 */
[----:B-----5:R-:W-:Y:S01]  /*04d0*/  FSETP.NEU.AND P0, PT, R39, RZ, PT ;  /* 0x000000ff2700720b */ /* 0x020fe20003f0d000 */
[----:B------:R-:W-:Y:S02]  /*04e0*/  USEL UR4, URZ, 0xffffffff, UP1 ;  /* 0xffffffffff047887 */ /* 0x000fe40008800000 */
[----:B------:R-:W-:-:S10]  /*04f0*/  UISETP.NE.AND.EX UP2, UPT, UR9, URZ, UPT, UP2 ;  /* 0x000000ff0900728c */ /* 0x000fd4000bf45320 */
[----:B------:R-:W-:Y:S01]  /*0500*/  VOTEU.ANY UP0, P0 ;  /* 0x0000000000ff7886 */ /* 0x000fe20000000100 */
[----:B------:R-:W-:-:S04]  /*0510*/  @!UP2 USEL UR4, URZ, 0xffffffff, UP0 ;  /* 0xffffffffff04a887 */ /* 0x000fc80008000000 */
[----:B------:R-:W-:-:S04]  /*0520*/  ULOP3.LUT UR4, UR4, 0x1, URZ, 0xc0, !UPT ;  /* 0x0000000104047892 */ /* 0x000fc8000f8ec0ff */
[----:B------:R-:W-:-:S11]  /*0530*/  UISETP.NE.U32.AND UP3, UPT, UR4, 0x1, UPT ;  /* 0x000000010400788c */ /* 0x000fd6000bf65070 */
.L_x_8:
[----:B------:R-:W3:Y:S01]  /*0540*/  SHFL.IDX PT, R0, R80, RZ, 0x1f ;  /* 0x00001fff50007589 */ /* 0x000ee200000e0000 */
[----:B------:R-:W-:Y:S02]  /*0550*/  UISETP.NE.AND UP5, UPT, UR18, 0x2, UPT ;  /* 0x000000021200788c */ /* 0x000fe4000bfa5270 */
[----:B------:R-:W-:Y:S02]  /*0560*/  UISETP.NE.AND UP0, UPT, UR18, 0x2, UPT ;  /* 0x000000021200788c */ /* 0x000fe4000bf05270 */
[----:B------:R-:W-:Y:S02]  /*0570*/  UISETP.NE.OR UP2, UPT, UR33, URZ, UP5 ;  /* 0x000000ff2100728c */ /* 0x000fe4000af45670 */
[----:B------:R-:W-:-:S04]  /*0580*/  USEL UR53, URZ, 0x1, UP0 ;  /* 0x00000001ff357887 */ /* 0x000fc80008000000 */
[----:B------:R-:W-:Y:S02]  /*0590*/  PLOP3.LUT P3, PT, P1, PT, UP2, 0xae, 0xea ;  /* 0x0000000000ea781c */ /* 0x000fe40000f6f52e */
[----:B---3--:R-:W-:-:S13]  /*05a0*/  ISETP.NE.AND P0, PT, R0, RZ, PT ;  /* 0x000000ff0000720c */ /* 0x008fda0003f05270 */
[----:B------:R-:W-:Y:S05]  /*05b0*/  @P0 BRA `(.L_x_9) ;  /* 0x0000000400540947 */ /* 0x000fea0003800000 */
[----:B------:R-:W-:Y:S01]  /*05c0*/  ELECT P0, URZ, PT ;  /* 0x0000000000ff782f */ /* 0x000fe20003800000 */
[----:B------:R-:W-:-:S12]  /*05d0*/  BSSY.RECONVERGENT B0, `(.L_x_9) ;  /* 0x0000053000007945 */ /* 0x000fd80003800200 */
[----:B------:R-:W-:Y:S05]  /*05e0*/  @!P0 BRA `(.L_x_10) ;  /* 0x0000000400448947 */ /* 0x000fea0003800000 */
[----:B------:R-:W3:Y:S01]  /*05f0*/  S2UR UR5, SR_CgaCtaId ;  /* 0x00000000000579c3 */ /* 0x000ee20000008800 */
[----:B------:R-:W-:Y:S01]  /*0600*/  UMOV UR4, 0x400 ;  /* 0x0000040000047882 */ /* 0x000fe20000000000 */
[----:B------:R-:W-:Y:S02]  /*0610*/  UMOV UR6, 0x1 ;  /* 0x0000000100067882 */ /* 0x000fe40000000000 */
[----:B------:R-:W-:-:S04]  /*0620*/  UIADD3 UR6, UPT, UPT, -UR6, 0x100000, URZ ;  /* 0x0010000006067890 */ /* 0x000fc8000fffe1ff */
[----:B------:R-:W-:Y:S02]  /*0630*/  USHF.L.U32 UR7, UR6, 0xb, URZ ;  /* 0x0000000b06077899 */ /* 0x000fe400080006ff */
[----:B------:R-:W-:Y:S02]  /*0640*/  USHF.L.U32 UR6, UR6, 0x1, URZ ;  /* 0x0000000106067899 */ /* 0x000fe400080006ff */
[----:B---3--:R-:W-:Y:S01]  /*0650*/  ULEA UR4, UR5, UR4, 0x18 ;  /* 0x0000000405047291 */ /* 0x008fe2000f8ec0ff */
[----:B------:R-:W3:Y:S11]  /*0660*/  FENCE.VIEW.ASYNC.S ;  /* 0x00000000000073c6 */ /* 0x000ef60000000000 */
[----:B---3--:R3:W4:Y:S01]  /*0670*/  SYNCS.EXCH.64 URZ, [UR4], UR6 ;  /* 0x0000000604ff75b2 */ /* 0x0087220008000100 */
[----:B------:R3:W1:Y:S01]  /*0680*/  SYNCS.EXCH.64 URZ, [UR4+0x120], UR6 ;  /* 0x0001200604ff75b2 */ /* 0x0006620008000100 */
        /* <DEDUP_REMOVED lines=69> */
[----:B------:R3:W1:Y:S02]  /*0ae0*/  SYNCS.EXCH.64 URZ, [UR4+0x238], UR6 ;  /* 0x0002380604ff75b2 */ /* 0x0006640008000100 */
[----:B---34-:R-:W-:Y:S01]  /*0af0*/  NOP ;  /* 0x0000000000007918 */ /* 0x018fe20000000000 */
.L_x_10:
[----:B------:R-:W-:Y:S05]  /*0b00*/  BSYNC.RECONVERGENT B0 ;  /* 0x0000000000007941 */ /* 0x000fea0003800200 */
.L_x_9:
[----:B------:R-:W3:Y:S01]  /*0b10*/  SHFL.IDX PT, R0, R80, RZ, 0x1f ;  /* 0x00001fff50007589 */ /* 0x000ee200000e0000 */
[----:B------:R-:W-:Y:S01]  /*0b20*/  NOP ;  /* 0x0000000000007918 */ /* 0x000fe20000000000 */
[----:B---3--:R-:W-:-:S13]  /*0b30*/  ISETP.NE.AND P0, PT, R0, 0x1, PT ;  /* 0x000000010000780c */ /* 0x008fda0003f05270 */
[----:B------:R-:W-:Y:S05]  /*0b40*/  @P0 BRA `(.L_x_11) ;  /* 0x0000000000400947 */ /* 0x000fea0003800000 */
[----:B------:R-:W3:Y:S01]  /*0b50*/  S2UR UR5, SR_CgaCtaId ;  /* 0x00000000000579c3 */ /* 0x000ee20000008800 */
[----:B------:R-:W-:Y:S01]  /*0b60*/  UMOV UR4, 0x400 ;  /* 0x0000040000047882 */ /* 0x000fe20000000000 */
[----:B------:R-:W-:Y:S01]  /*0b70*/  UMOV UR8, 0x20 ;  /* 0x0000002000087882 */ /* 0x000fe20000000000 */
[----:B------:R-:W-:Y:S01]  /*0b80*/  UMOV UR6, 0x80 ;  /* 0x0000008000067882 */ /* 0x000fe20000000000 */
[----:B------:R-:W-:-:S04]  /*0b90*/  UIADD3 UR8, UPT, UPT, -UR8, 0x100000, URZ ;  /* 0x0010000008087890 */ /* 0x000fc8000fffe1ff */
[----:B------:R-:W-:Y:S02]  /*0ba0*/  USHF.L.U32 UR9, UR8, 0xb, URZ ;  /* 0x0000000b08097899 */ /* 0x000fe400080006ff */
[----:B------:R-:W-:Y:S02]  /*0bb0*/  USHF.L.U32 UR8, UR8, 0x1, URZ ;  /* 0x0000000108087899 */ /* 0x000fe400080006ff */
[----:B------:R-:W-:-:S04]  /*0bc0*/  UIADD3 UR6, UPT, UPT, -UR6, 0x100000, URZ ;  /* 0x0010000006067890 */ /* 0x000fc8000fffe1ff */
[----:B------:R-:W-:Y:S02]  /*0bd0*/  USHF.L.U32 UR7, UR6, 0xb, URZ ;  /* 0x0000000b06077899 */ /* 0x000fe400080006ff */
[----:B------:R-:W-:Y:S01]  /*0be0*/  USHF.L.U32 UR6, UR6, 0x1, URZ ;  /* 0x0000000106067899 */ /* 0x000fe200080006ff */
[----:B------:R-:W-:Y:S01]  /*0bf0*/  ELECT P0, URZ, PT ;  /* 0x0000000000ff782f */ /* 0x000fe20003800000 */
[----:B---3--:R-:W-:Y:S01]  /*0c00*/  ULEA UR4, UR5, UR4, 0x18 ;  /* 0x0000000405047291 */ /* 0x008fe2000f8ec0ff */
[----:B------:R-:W3:Y:S11]  /*0c10*/  FENCE.VIEW.ASYNC.S ;  /* 0x00000000000073c6 */ /* 0x000ef60000000000 */
[----:B---3--:R3:W4:Y:S01]  /*0c20*/  SYNCS.EXCH.64 URZ, [UR4+0x240], UR8 ;  /* 0x0002400804ff75b2 */ /* 0x0087220008000100 */
[----:B------:R3:W1:Y:S01]  /*0c30*/  SYNCS.EXCH.64 URZ, [UR4+0x248], UR6 ;  /* 0x0002480604ff75b2 */ /* 0x0006620008000100 */
[----:B------:R-:W-:Y:S01]  /*0c40*/  NOP ;  /* 0x0000000000007918 */ /* 0x000fe20000000000 */
.L_x_11:
[----:B------:R-:W2:Y:S01]  /*0c50*/  SHFL.IDX PT, R0, R80, RZ, 0x1f ;  /* 0x00001fff50007589 */ /* 0x000ea200000e0000 */
[----:B------:R-:W-:Y:S01]  /*0c60*/  NOP ;  /* 0x0000000000007918 */ /* 0x000fe20000000000 */
[----:B--2---:R-:W-:-:S13]  /*0c70*/  ISETP.NE.AND P0, PT, R0, 0x3, PT ;  /* 0x000000030000780c */ /* 0x004fda0003f05270 */
[----:B------:R-:W-:Y:S05]  /*0c80*/  @P0 BRA `(.L_x_12) ;  /* 0x0000000000300947 */ /* 0x000fea0003800000 */
[----:B------:R-:W2:Y:S01]  /*0c90*/  S2UR UR5, SR_CgaCtaId ;  /* 0x00000000000579c3 */ /* 0x000ea20000008800 */
[----:B---3--:R-:W-:Y:S01]  /*0ca0*/  UMOV UR4, 0x400 ;  /* 0x0000040000047882 */ /* 0x008fe20000000000 */
[----:B------:R-:W-:Y:S01]  /*0cb0*/  UMOV UR6, 0x20 ;  /* 0x0000002000067882 */ /* 0x000fe20000000000 */
[----:B------:R-:W-:Y:S01]  /*0cc0*/  ELECT P0, URZ, PT ;  /* 0x0000000000ff782f */ /* 0x000fe20003800000 */
[----:B------:R-:W-:-:S04]  /*0cd0*/  UIADD3 UR6, UPT, UPT, -UR6, 0x100000, URZ ;  /* 0x0010000006067890 */ /* 0x000fc8000fffe1ff */
[----:B------:R-:W-:Y:S02]  /*0ce0*/  USHF.L.U32 UR7, UR6, 0xb, URZ ;  /* 0x0000000b06077899 */ /* 0x000fe400080006ff */
[----:B------:R-:W-:Y:S02]  /*0cf0*/  USHF.L.U32 UR6, UR6, 0x1, URZ ;  /* 0x0000000106067899 */ /* 0x000fe400080006ff */
[----:B--2---:R-:W-:Y:S01]  /*0d00*/  ULEA UR4, UR5, UR4, 0x18 ;  /* 0x0000000405047291 */ /* 0x004fe2000f8ec0ff */
[----:B------:R-:W2:Y:S11]  /*0d10*/  FENCE.VIEW.ASYNC.S ;  /* 0x00000000000073c6 */ /* 0x000eb60000000000 */
[----:B--2---:R2:W3:Y:S01]  /*0d20*/  SYNCS.EXCH.64 URZ, [UR4+0x250], UR6 ;  /* 0x0002500604ff75b2 */ /* 0x0044e20008000100 */
[----:B------:R2:W1:Y:S01]  /*0d30*/  SYNCS.EXCH.64 URZ, [UR4+0x258], UR6 ;  /* 0x0002580604ff75b2 */ /* 0x0004620008000100 */
[----:B------:R-:W-:Y:S01]  /*0d40*/  NOP ;  /* 0x0000000000007918 */ /* 0x000fe20000000000 */
.L_x_12:
[----:B------:R-:W4:Y:S01]  /*0d50*/  SHFL.IDX PT, R0, R80, RZ, 0x1f ;  /* 0x00001fff50007589 */ /* 0x000f2200000e0000 */
[----:B------:R-:W-:Y:S01]  /*0d60*/  NOP ;  /* 0x0000000000007918 */ /* 0x000fe20000000000 */
[----:B----4-:R-:W-:-:S13]  /*0d70*/  ISETP.NE.AND P0, PT, R0, 0x4, PT ;  /* 0x000000040000780c */ /* 0x010fda0003f05270 */
[----:B------:R-:W-:Y:S05]  /*0d80*/  @P0 BRA `(.L_x_13) ;  /* 0x0000000000440947 */ /* 0x000fea0003800000 */
[----:B------:R-:W4:Y:S01]  /*0d90*/  S2UR UR5, SR_CgaCtaId ;  /* 0x00000000000579c3 */ /* 0x000f220000008800 */
[----:B--23--:R-:W-:Y:S01]  /*0da0*/  UMOV UR4, 0x1e0 ;  /* 0x000001e000047882 */ /* 0x00cfe20000000000 */
[----:B------:R-:W-:Y:S01]  /*0db0*/  UMOV UR6, 0x400 ;  /* 0x0000040000067882 */ /* 0x000fe20000000000 */
[----:B------:R-:W-:Y:S01]  /*0dc0*/  USEL UR4, UR4, 0x1a0, UP3 ;  /* 0x000001a004047887 */ /* 0x000fe20009800000 */
[----:B------:R-:W-:Y:S01]  /*0dd0*/  UMOV UR8, 0x1 ;  /* 0x0000000100087882 */ /* 0x000fe20000000000 */
[----:B------:R-:W-:Y:S01]  /*0de0*/  ELECT P0, URZ, PT ;  /* 0x0000000000ff782f */ /* 0x000fe20003800000 */
[----:B------:R-:W-:-:S04]  /*0df0*/  UIADD3 UR8, UPT, UPT, -UR8, 0x100000, URZ ;  /* 0x0010000008087890 */ /* 0x000fc8000fffe1ff */
[----:B------:R-:W-:Y:S02]  /*0e00*/  USHF.L.U32 UR9, UR8, 0xb, URZ ;  /* 0x0000000b08097899 */ /* 0x000fe400080006ff */
[----:B------:R-:W-:Y:S02]  /*0e10*/  USHF.L.U32 UR8, UR8, 0x1, URZ ;  /* 0x0000000108087899 */ /* 0x000fe400080006ff */
[----:B----4-:R-:W-:Y:S02]  /*0e20*/  ULEA UR6, UR5, UR6, 0x18 ;  /* 0x0000000605067291 */ /* 0x010fe4000f8ec0ff */
[----:B------:R-:W-:-:S04]  /*0e30*/  UIADD3 UR4, UPT, UPT, -UR4, 0x100000, URZ ;  /* 0x0010000004047890 */ /* 0x000fc8000fffe1ff */
[----:B------:R-:W-:Y:S02]  /*0e40*/  USHF.L.U32 UR5, UR4, 0xb, URZ ;  /* 0x0000000b04057899 */ /* 0x000fe400080006ff */
[----:B------:R-:W-:Y:S01]  /*0e50*/  USHF.L.U32 UR4, UR4, 0x1, URZ ;  /* 0x0000000104047899 */ /* 0x000fe200080006ff */
[----:B------:R-:W2:Y:S03]  /*0e60*/  FENCE.VIEW.ASYNC.S ;  /* 0x00000000000073c6 */ /* 0x000ea60000000000 */
[----:B--2---:R4:W2:Y:S08]  /*0e70*/  SYNCS.EXCH.64 URZ, [UR6+0x260], UR8 ;  /* 0x0002600806ff75b2 */ /* 0x0048b00008000100 */
[----:B------:R4:W3:Y:S02]  /*0e80*/  SYNCS.EXCH.64 URZ, [UR6+0x268], UR4 ;  /* 0x0002680406ff75b2 */ /* 0x0008e40008000100 */
[----:B----4-:R-:W-:Y:S01]  /*0e90*/  NOP ;  /* 0x0000000000007918 */ /* 0x010fe20000000000 */
.L_x_13:
[----:B------:R-:W4:Y:S01]  /*0ea0*/  SHFL.IDX PT, R0, R80, RZ, 0x1f ;  /* 0x00001fff50007589 */ /* 0x000f2200000e0000 */
[----:B------:R-:W-:Y:S01]  /*0eb0*/  ISETP.NE.OR P1, PT, RZ, UR18, !P1 ;  /* 0x00000012ff007c0c */ /* 0x000fe2000cf25670 */
[----:B------:R-:W-:Y:S01]  /*0ec0*/  NOP ;  /* 0x0000000000007918 */ /* 0x000fe20000000000 */
[----:B----4-:R-:W-:-:S13]  /*0ed0*/  ISETP.NE.AND P0, PT, R0, 0x5, PT ;  /* 0x000000050000780c */ /* 0x010fda0003f05270 */
[----:B------:R-:W-:Y:S05]  /*0ee0*/  @P0 BRA `(.L_x_14) ;  /* 0x0000000000480947 */ /* 0x000fea0003800000 */
[----:B------:R-:W4:Y:S01]  /*0ef0*/  S2UR UR5, SR_CgaCtaId ;  /* 0x00000000000579c3 */ /* 0x000f220000008800 */
[----:B--23--:R-:W-:Y:S01]  /*0f00*/  UMOV UR4, 0x400 ;  /* 0x0000040000047882 */ /* 0x00cfe20000000000 */
        /* <DEDUP_REMOVED lines=9> */
[----:B----4-:R-:W-:Y:S01]  /*0fa0*/  ULEA UR4, UR5, UR4, 0x18 ;  /* 0x0000000405047291 */ /* 0x010fe2000f8ec0ff */
[----:B------:R-:W2:Y:S11]  /*0fb0*/  FENCE.VIEW.ASYNC.S ;  /* 0x00000000000073c6 */ /* 0x000eb60000000000 */
[----:B--2---:R4:W2:Y:S01]  /*0fc0*/  SYNCS.EXCH.64 URZ, [UR4+0x270], UR6 ;  /* 0x0002700604ff75b2 */ /* 0x0048a20008000100 */
[----:B------:R4:W3:Y:S01]  /*0fd0*/  SYNCS.EXCH.64 URZ, [UR4+0x280], UR8 ;  /* 0x0002800804ff75b2 */ /* 0x0008e20008000100 */
[----:B------:R4:W1:Y:S01]  /*0fe0*/  SYNCS.EXCH.64 URZ, [UR4+0x278], UR6 ;  /* 0x0002780604ff75b2 */ /* 0x0008620008000100 */
[----:B------:R4:W1:Y:S02]  /*0ff0*/  SYNCS.EXCH.64 URZ, [UR4+0x288], UR8 ;  /* 0x0002880804ff75b2 */ /* 0x0008640008000100 */
[----:B----4-:R-:W-:Y:S01]  /*1000*/  NOP ;  /* 0x0000000000007918 */ /* 0x010fe20000000000 */
.L_x_14:
[----:B--23--:R-:W2:Y:S01]  /*1010*/  S2UR UR7, SR_CgaCtaId ;  /* 0x00000000000779c3 */ /* 0x00cea20000008800 */
[----:B------:R-:W-:Y:S01]  /*1020*/  VOTEU.ALL UP0, P1 ;  /* 0x0000000000ff7886 */ /* 0x000fe20000800000 */
[----:B------:R-:W-:Y:S01]  /*1030*/  UMOV UR4, 0x20 ;  /* 0x0000002000047882 */ /* 0x000fe20000000000 */
[----:B------:R-:W-:Y:S01]  /*1040*/  NOP ;  /* 0x0000000000007918 */ /* 0x000fe20000000000 */
[----:B-1----:R-:W-:Y:S01]  /*1050*/  LOP3.LUT R3, R69, 0x1f, RZ, 0xc0, !PT ;  /* 0x0000001f45037812 */ /* 0x002fe200078ec0ff */
[----:B------:R-:W-:Y:S01]  /*1060*/  UISETP.NE.AND UP4, UPT, UR18, URZ, UPT ;  /* 0x000000ff1200728c */ /* 0x000fe2000bf85270 */
[----:B------:R-:W-:Y:S01]  /*1070*/  @!UP0 UMOV UR6, 0x400 ;  /* 0x0000040000068882 */ /* 0x000fe20000000000 */
[----:B------:R-:W-:-:S04]  /*1080*/  @!UP0 UIADD3 UR4, UPT, UPT, -UR4, 0x100000, URZ ;  /* 0x0010000004048890 */ /* 0x000fc8000fffe1ff */
[----:B------:R-:W-:Y:S02]  /*1090*/  @!UP0 USHF.L.U32 UR5, UR4, 0xb, URZ ;  /* 0x0000000b04058899 */ /* 0x000fe400080006ff */
[----:B------:R-:W-:Y:S02]  /*10a0*/  @!UP0 USHF.L.U32 UR4, UR4, 0x1, URZ ;  /* 0x0000000104048899 */ /* 0x000fe400080006ff */
[----:B--2---:R-:W-:Y:S01]  /*10b0*/  @!UP0 ULEA UR6, UR7, UR6, 0x18 ;  /* 0x0000000607068291 */ /* 0x004fe2000f8ec0ff */
[----:B------:R-:W1:Y:S01]  /*10c0*/  LDCU UR7, c[0x0][0x36c] ;  /* 0x00006d80ff0777ac */ /* 0x000e620008000800 */
[----:B------:R-:W-:Y:S01]  /*10d0*/  VOTEU.ALL UP0, P1 ;  /* 0x0000000000ff7886 */ /* 0x000fe20000800000 */
[----:B------:R-:W2:Y:S09]  /*10e0*/  FENCE.VIEW.ASYNC.S ;  /* 0x00000000000073c6 */ /* 0x000eb20000000000 */
[----:B--2---:R2:W3:Y:S01]  /*10f0*/  @!UP0 SYNCS.EXCH.64 URZ, [UR6+0x290], UR4 ;  /* 0x0002900406ff85b2 */ /* 0x0044e20008000100 */
[----:B-1----:R-:W-:-:S09]  /*1100*/  UISETP.EQ.U32.AND UP6, UPT, UR7, 0x1, UPT ;  /* 0x000000010700788c */ /* 0x002fd2000bfc2070 */
[----:B--2---:R-:W-:Y:S05]  /*1110*/  BRA.U !UP6, `(.L_x_15) ;  /* 0x000000010e087547 */ /* 0x004fea000b800000 */
[----:B---3--:R-:W-:Y:S01]  /*1120*/  UCGABAR_ARV ;  /* 0x00000000000079c7 */ /* 0x008fe20008000000 */
[----:B------:R-:W-:Y:S05]  /*1130*/  BRA `(.L_x_16) ;  /* 0x0000000000047947 */ /* 0x000fea0003800000 */
.L_x_15:
[----:B---3--:R-:W-:Y:S01]  /*1140*/  NOP ;  /* 0x0000000000007918 */ /* 0x008fe20000000000 */
.L_x_16:
[----:B------:R-:W1:Y:S01]  /*1150*/  S2UR UR20, SR_CTAID.X ;  /* 0x00000000001479c3 */ /* 0x000e620000002500 */
[----:B------:R-:W-:-:S05]  /*1160*/  CS2R.32 R2, SR_CgaSize ;  /* 0x0000000000027805 */ /* 0x000fca0000008a00 */
[----:B------:R-:W-:-:S05]  /*1170*/  IMAD R2, R2, -0xa0, RZ ;  /* 0xffffff6002027824 */ /* 0x000fca00078e02ff */
[----:B------:R-:W-:-:S14]  /*1180*/  R2UR UR5, R2 ;  /* 0x00000000020572ca */ /* 0x000fdc00000e0000 */
[----:B------:R-:W2:Y:S01]  /*1190*/  LDCU UR5, c[0x0][UR5+0x2b0] ;  /* 0x00005600050577ac */ /* 0x000ea20008000800 */
[----:B------:R-:W-:-:S05]  /*11a0*/  CS2R.32 R2, SR_CgaSize ;  /* 0x0000000000027805 */ /* 0x000fca0000008a00 */
[----:B------:R-:W-:-:S05]  /*11b0*/  IMAD R2, R2, -0xa0, RZ ;  /* 0xffffff6002027824 */ /* 0x000fca00078e02ff */
[----:B------:R-:W-:-:S14]  /*11c0*/  R2UR UR4, R2 ;  /* 0x00000000020472ca */ /* 0x000fdc00000e0000 */
[----:B------:R-:W3:Y:S01]  /*11d0*/  LDCU UR4, c[0x0][UR4+0x2b4] ;  /* 0x00005680040477ac */ /* 0x000ee20008000800 */
[----:B------:R-:W4:Y:S01]  /*11e0*/  S2UR UR46, SR_CTAID.Y ;  /* 0x00000000002e79c3 */ /* 0x000f220000002600 */
[----:B------:R-:W-:-:S05]  /*11f0*/  CS2R.32 R2, SR_CgaSize ;  /* 0x0000000000027805 */ /* 0x000fca0000008a00 */
[----:B------:R-:W-:-:S05]  /*1200*/  IMAD R2, R2, -0xa0, RZ ;  /* 0xffffff6002027824 */ /* 0x000fca00078e02ff */
[----:B------:R-:W-:-:S14]  /*1210*/  R2UR UR62, R2 ;  /* 0x00000000023e72ca */ /* 0x000fdc00000e0000 */
[----:B------:R-:W3:Y:S01]  /*1220*/  LDCU UR62, c[0x0][UR62+0x2a0] ;  /* 0x000054003e3e77ac */ /* 0x000ee20008000800 */
[----:B------:R-:W-:-:S05]  /*1230*/  CS2R.32 R2, SR_CgaSize ;  /* 0x0000000000027805 */ /* 0x000fca0000008a00 */
[----:B------:R-:W-:-:S05]  /*1240*/  IMAD R2, R2, -0xa0, RZ ;  /* 0xffffff6002027824 */ /* 0x000fca00078e02ff */
[----:B------:R-:W-:-:S14]  /*1250*/  R2UR UR63, R2 ;  /* 0x00000000023f72ca */ /* 0x000fdc00000e0000 */
[----:B------:R-:W3:Y:S01]  /*1260*/  LDCU UR63, c[0x0][UR63+0x2a4] ;  /* 0x000054803f3f77ac */ /* 0x000ee20008000800 */
[----:B------:R-:W3:Y:S01]  /*1270*/  LDCU UR19, c[0x0][0xc24] ;  /* 0x00018480ff1377ac */ /* 0x000ee20008000800 */
[----:B------:R-:W3:Y:S01]  /*1280*/  LDCU UR39, c[0x0][0xc24] ;  /* 0x00018480ff2777ac */ /* 0x000ee20008000800 */
[----:B-1----:R-:W-:Y:S01]  /*1290*/  I2FP.F32.U32 R2, UR20 ;  /* 0x0000001400027c45 */ /* 0x002fe20008201000 */
[----:B------:R-:W1:Y:S04]  /*12a0*/  LDCU UR23, c[0x0][0xc30] ;  /* 0x00018600ff1777ac */ /* 0x000e680008000800 */
[----:B--2---:R-:W-:Y:S01]  /*12b0*/  FMUL R2, R2, UR5 ;  /* 0x0000000502027c20 */ /* 0x004fe20008400000 */
[----:B----4-:R-:W-:-:S05]  /*12c0*/  I2FP.F32.U32 R0, UR46 ;  /* 0x0000002e00007c45 */ /* 0x010fca0008201000 */
[----:B------:R-:W2:Y:S01]  /*12d0*/  F2I.U32.TRUNC.NTZ R2, R2 ;  /* 0x0000000200027305 */ /* 0x000ea2000020f000 */
[----:B---3--:R-:W-:-:S07]  /*12e0*/  FMUL R0, R0, UR4 ;  /* 0x0000000400007c20 */ /* 0x008fce0008400000 */
[----:B------:R-:W3:Y:S01]  /*12f0*/  F2I.U32.TRUNC.NTZ R0, R0 ;  /* 0x0000000000007305 */ /* 0x000ee2000020f000 */
[----:B--2---:R-:W-:Y:S02]  /*1300*/  R2UR UR4, R2 ;  /* 0x00000000020472ca */ /* 0x004fe400000e0000 */
[----:B------:R-:W-:Y:S02]  /*1310*/  PRMT R2, RZ, 0x7610, R2 ;  /* 0x00007610ff027816 */ /* 0x000fe40000000002 */
[----:B---3--:R-:W-:Y:S02]  /*1320*/  R2UR UR6, R0 ;  /* 0x00000000000672ca */ /* 0x008fe400000e0000 */
[----:B------:R-:W-:-:S07]  /*1330*/  PRMT R0, RZ, 0x7610, R0 ;  /* 0x00007610ff007816 */ /* 0x000fce0000000000 */
[----:B------:R-:W-:-:S04]  /*1340*/  UIADD3 UR5, UPT, UPT, -UR4, URZ, URZ ;  /* 0x000000ff04057290 */ /* 0x000fc8000fffe1ff */
[----:B------:R-:W-:Y:S02]  /*1350*/  UIMAD UR62, UR62, UR5, UR20 ;  /* 0x000000053e3e72a4 */ /* 0x000fe4000f8e0214 */
[----:B------:R-:W-:-:S04]  /*1360*/  UIADD3 UR4, UPT, UPT, -UR6, URZ, URZ ;  /* 0x000000ff06047290 */ /* 0x000fc8000fffe1ff */
[----:B------:R-:W-:Y:S01]  /*1370*/  UIMAD UR63, UR63, UR4, UR46 ;  /* 0x000000043f3f72a4 */ /* 0x000fe2000f8e022e */
[----:B-1----:R-:W-:Y:S11]  /*1380*/  BRA.U UP4, `(.L_x_17) ;  /* 0x0000000104287547 */ /* 0x002ff6000b800000 */
[----:B------:R-:W-:Y:S02]  /*1390*/  UISETP.NE.AND UP0, UPT, UR63, URZ, UPT ;  /* 0x000000ff3f00728c */ /* 0x000fe4000bf05270 */
[----:B------:R-:W-:Y:S02]  /*13a0*/  ULOP3.LUT UR4, UR62, 0xfffffffe, URZ, 0xc0, !UPT ;  /* 0xfffffffe3e047892 */ /* 0x000fe4000f8ec0ff */
[----:B------:R-:W-:Y:S01]  /*13b0*/  UISETP.LT.U32.OR UP0, UPT, UR62, 0x2, !UP0 ;  /* 0x000000023e00788c */ /* 0x000fe2000c701470 */
[----:B------:R-:W-:-:S03]  /*13c0*/  UMOV UR7, 0x3 ;  /* 0x0000000300077882 */ /* 0x000fc60000000000 */
[----:B------:R-:W-:Y:S02]  /*13d0*/  USEL UR6, URZ, 0x1, !UP0 ;  /* 0x00000001ff067887 */ /* 0x000fe4000c000000 */
[----:B------:R-:W-:Y:S02]  /*13e0*/  USEL UR5, URZ, 0x2, !UP0 ;  /* 0x00000002ff057887 */ /* 0x000fe4000c000000 */
[----:B------:R-:W-:Y:S02]  /*13f0*/  USHF.L.U32 UR4, UR7, UR4, URZ ;  /* 0x0000000407047299 */ /* 0x000fe400080006ff */
[----:B------:R-:W-:-:S04]  /*1400*/  UIADD3 UR5, UPT, UPT, UR6, UR5, URZ ;  /* 0x0000000506057290 */ /* 0x000fc8000fffe0ff */
[----:B------:R-:W-:Y:S02]  /*1410*/  MOV R0, UR4 ;  /* 0x0000000400007c02 */ /* 0x000fe40008000f00 */
[----:B------:R-:W-:-:S07]  /*1420*/  MOV R2, UR5 ;  /* 0x0000000500027c02 */ /* 0x000fce0008000f00 */
.L_x_17:
[----:B------:R-:W1:Y:S01]  /*1430*/  S2UR UR45, SR_CTAID.Z ;  /* 0x00000000002d79c3 */ /* 0x000e620000002700 */
[----:B------:R-:W-:Y:S01]  /*1440*/  UISETP.GE.AND UP0, UPT, UR19, 0x1, UPT ;  /* 0x000000011300788c */ /* 0x000fe2000bf06270 */
[----:B------:R-:W-:-:S08]  /*1450*/  UMOV UR49, UR20 ;  /* 0x0000001400317c82 */ /* 0x000fd00008000000 */
[----:B------:R-:W-:Y:S05]  /*1460*/  BRA.U !UP0, `(.L_x_18) ;  /* 0x0000000108d47547 */ /* 0x000fea000b800000 */
[----:B------:R-:W2:Y:S01]  /*1470*/  LDCU.128 UR12, c[0x0][0xc10] ;  /* 0x00018200ff0c77ac */ /* 0x000ea20008000c00 */
[----:B------:R-:W3:Y:S01]  /*1480*/  LDCU UR21, c[0x0][0xc0c] ;  /* 0x00018180ff1577ac */ /* 0x000ee20008000800 */
[----:B------:R-:W4:Y:S01]  /*1490*/  LDCU UR6, c[0x0][0x370] ;  /* 0x00006e00ff0677ac */ /* 0x000f220008000800 */
[----:B------:R-:W1:Y:S01]  /*14a0*/  LDCU UR7, c[0x0][0x374] ;  /* 0x00006e80ff0777ac */ /* 0x000e620008000800 */
[----:B------:R-:W1:Y:S01]  /*14b0*/  LDCU UR22, c[0x0][0xc20] ;  /* 0x00018400ff1677ac */ /* 0x000e620008000800 */
[----:B--2---:R-:W-:Y:S02]  /*14c0*/  UIMAD.WIDE.U32 UR4, UR20, UR12, URZ ;  /* 0x0000000c140472a5 */ /* 0x004fe4000f8e00ff */
[----:B---3--:R-:W-:Y:S01]  /*14d0*/  UISETP.NE.AND UP0, UPT, UR21, 0x1, UPT ;  /* 0x000000011500788c */ /* 0x008fe2000bf05270 */
[----:B------:R-:W2:Y:S01]  /*14e0*/  LDCU.64 UR8, c[0x0][0xc28] ;  /* 0x00018500ff0877ac */ /* 0x000ea20008000a00 */
[----:B----4-:R-:W-:-:S03]  /*14f0*/  UIMAD.WIDE.U32 UR10, UR6, UR12, URZ ;  /* 0x0000000c060a72a5 */ /* 0x010fc6000f8e00ff */
[----:B------:R-:W-:Y:S01]  /*1500*/  UMOV UR4, UR5 ;  /* 0x0000000500047c82 */ /* 0x000fe20008000000 */
[----:B------:R-:W-:Y:S02]  /*1510*/  UISETP.NE.AND UP2, UPT, UR19, 0x1, UPT ;  /* 0x000000011300788c */ /* 0x000fe4000bf45270 */
[----:B------:R-:W-:Y:S01]  /*1520*/  USHF.R.U32.HI UR4, URZ, UR13, UR4 ;  /* 0x0000000dff047299 */ /* 0x000fe20008011604 */
[----:B------:R-:W-:Y:S01]  /*1530*/  UMOV UR10, UR11 ;  /* 0x0000000b000a7c82 */ /* 0x000fe20008000000 */
[----:B------:R-:W-:Y:S02]  /*1540*/  UIMAD.WIDE.U32 UR16, UR46, UR15, URZ ;  /* 0x0000000f2e1072a5 */ /* 0x000fe4000f8e00ff */
[----:B------:R-:W-:Y:S02]  /*1550*/  USEL UR5, UR20, UR4, !UP0 ;  /* 0x0000000414057287 */ /* 0x000fe4000c000000 */
[----:B------:R-:W-:Y:S02]  /*1560*/  @UP0 USHF.R.U32.HI UR6, URZ, UR13, UR10 ;  /* 0x0000000dff060299 */ /* 0x000fe4000801160a */
[----:B------:R-:W-:-:S02]  /*1570*/  UISETP.NE.AND UP0, UPT, UR14, 0x1, UPT ;  /* 0x000000010e00788c */ /* 0x000fc4000bf05270 */
[----:B-1----:R-:W-:Y:S02]  /*1580*/  UIMAD.WIDE.U32 UR10, UR7, UR15, URZ ;  /* 0x0000000f070a72a5 */ /* 0x002fe4000f8e00ff */
[----:B--2---:R-:W-:Y:S01]  /*1590*/  UIMAD.WIDE.U32 UR12, UR6, UR8, URZ ;  /* 0x00000008060c72a5 */ /* 0x004fe2000f8e00ff */
[----:B------:R-:W-:Y:S01]  /*15a0*/  UMOV UR4, UR17 ;  /* 0x0000001100047c82 */ /* 0x000fe20008000000 */
[----:B------:R-:W-:-:S03]  /*15b0*/  UIADD3 UR49, UPT, UPT, -UR5, URZ, URZ ;  /* 0x000000ff05317290 */ /* 0x000fc6000fffe1ff */
[----:B------:R-:W-:Y:S01]  /*15c0*/  UMOV UR10, UR11 ;  /* 0x0000000b000a7c82 */ /* 0x000fe20008000000 */
[----:B------:R-:W-:Y:S02]  /*15d0*/  USHF.R.U32.HI UR4, URZ, UR22, UR4 ;  /* 0x00000016ff047299 */ /* 0x000fe40008011604 */
[----:B------:R-:W-:Y:S01]  /*15e0*/  @UP0 USHF.R.U32.HI UR7, URZ, UR22, UR10 ;  /* 0x00000016ff070299 */ /* 0x000fe2000801160a */
[----:B------:R-:W-:Y:S01]  /*15f0*/  UMOV UR12, UR13 ;  /* 0x0000000d000c7c82 */ /* 0x000fe20008000000 */
[----:B------:R-:W-:Y:S02]  /*1600*/  USEL UR4, UR46, UR4, !UP0 ;  /* 0x000000042e047287 */ /* 0x000fe4000c000000 */
[----:B------:R-:W-:Y:S02]  /*1610*/  UIMAD.WIDE.U32 UR10, UR7, UR8, URZ ;  /* 0x00000008070a72a5 */ /* 0x000fe4000f8e00ff */
[----:B------:R-:W-:Y:S02]  /*1620*/  @UP2 USHF.R.U32.HI UR6, URZ, UR9, UR12 ;  /* 0x00000009ff062299 */ /* 0x000fe4000801160c */
[----:B------:R-:W-:-:S02]  /*1630*/  UIMAD.WIDE.U32 UR12, UR4, UR8, URZ ;  /* 0x00000008040c72a5 */ /* 0x000fc4000f8e00ff */
[----:B------:R-:W-:Y:S01]  /*1640*/  UIMAD UR49, UR21, UR49, UR20 ;  /* 0x00000031153172a4 */ /* 0x000fe2000f8e0214 */
[----:B------:R-:W-:Y:S02]  /*1650*/  UMOV UR10, UR11 ;  /* 0x0000000b000a7c82 */ /* 0x000fe40008000000 */
[----:B------:R-:W-:Y:S02]  /*1660*/  @UP2 USHF.R.U32.HI UR7, URZ, UR9, UR10 ;  /* 0x00000009ff072299 */ /* 0x000fe4000801160a */
[----:B------:R-:W-:Y:S02]  /*1670*/  UIMAD UR10, UR6, UR19, URZ ;  /* 0x00000013060a72a4 */ /* 0x000fe4000f8e02ff */
[----:B------:R-:W-:-:S04]  /*1680*/  UIMAD UR7, UR7, UR19, URZ ;  /* 0x00000013070772a4 */ /* 0x000fc8000f8e02ff */
[----:B------:R-:W-:-:S03]  /*1690*/  UISETP.GE.AND UP0, UPT, UR4, UR7, UPT ;  /* 0x000000070400728c */ /* 0x000fc6000bf06270 */
[----:B------:R-:W-:Y:S01]  /*16a0*/  UMOV UR7, UR13 ;  /* 0x0000000d00077c82 */ /* 0x000fe20008000000 */
[----:B------:R-:W-:Y:S02]  /*16b0*/  UISETP.GE.OR UP0, UPT, UR5, UR10, UP0 ;  /* 0x0000000a0500728c */ /* 0x000fe40008706670 */
[----:B------:R-:W-:Y:S02]  /*16c0*/  UIMAD.WIDE.U32 UR10, UR5, UR8, URZ ;  /* 0x00000008050a72a5 */ /* 0x000fe4000f8e00ff */
[----:B------:R-:W-:Y:S02]  /*16d0*/  USHF.R.U32.HI UR7, URZ, UR9, UR7 ;  /* 0x00000009ff077299 */ /* 0x000fe40008011607 */
[----:B------:R-:W-:Y:S02]  /*16e0*/  UIADD3 UR10, UPT, UPT, -UR4, URZ, URZ ;  /* 0x000000ff040a7290 */ /* 0x000fe4000fffe1ff */
[----:B------:R-:W-:Y:S02]  /*16f0*/  USEL UR7, UR4, UR7, !UP2 ;  /* 0x0000000704077287 */ /* 0x000fe4000d000000 */
[----:B------:R-:W-:Y:S01]  /*1700*/  UIMAD UR10, UR14, UR10, UR46 ;  /* 0x0000000a0e0a72a4 */ /* 0x000fe2000f8e022e */
[----:B------:R-:W-:-:S02]  /*1710*/  @!UP0 UMOV UR8, UR11 ;  /* 0x0000000b00088c82 */ /* 0x000fc40008000000 */
[----:B------:R-:W-:Y:S02]  /*1720*/  @!UP0 USHF.R.U32.HI UR8, URZ, UR9, UR8 ;  /* 0x00000009ff088299 */ /* 0x000fe40008011608 */
[----:B------:R-:W-:Y:S02]  /*1730*/  UIADD3 UR9, UPT, UPT, -UR7, URZ, URZ ;  /* 0x000000ff07097290 */ /* 0x000fe4000fffe1ff */
[----:B------:R-:W-:Y:S02]  /*1740*/  @!UP0 USEL UR8, UR5, UR8, !UP2 ;  /* 0x0000000805088287 */ /* 0x000fe4000d000000 */
[----:B------:R-:W-:Y:S02]  /*1750*/  UIMAD UR9, UR19, UR9, UR4 ;  /* 0x00000009130972a4 */ /* 0x000fe4000f8e0204 */
[----:B------:R-:W-:Y:S02]  /*1760*/  @!UP0 UIADD3 UR7, UPT, UPT, UR7, -UR8, URZ ;  /* 0x8000000807078290 */ /* 0x000fe4000fffe0ff */
[----:B------:R-:W-:-:S02]  /*1770*/  @!UP0 UIMAD UR6, UR9, UR6, UR8 ;  /* 0x00000006090682a4 */ /* 0x000fc4000f8e0208 */
[----:B------:R-:W-:-:S04]  /*1780*/  @!UP0 UIMAD UR4, UR7, UR19, UR5 ;  /* 0x00000013070482a4 */ /* 0x000fc8000f8e0205 */
[----:B------:R-:W-:Y:S01]  /*1790*/  UIMAD UR46, UR4, UR14, UR10 ;  /* 0x0000000e042e72a4 */ /* 0x000fe2000f8e020a */
[----:B------:R-:W-:Y:S02]  /*17a0*/  @!UP0 UMOV UR5, UR6 ;  /* 0x0000000600058c82 */ /* 0x000fe40008000000 */
[----:B------:R-:W-:-:S12]  /*17b0*/  UIMAD UR49, UR5, UR21, UR49 ;  /* 0x00000015053172a4 */ /* 0x000fd8000f8e0231 */
.L_x_18:
[----:B------:R-:W-:-:S09]  /*17c0*/  UISETP.NE.AND UP0, UPT, UR23, 0x1, UPT ;  /* 0x000000011700788c */ /* 0x000fd2000bf05270 */
[----:B------:R-:W-:Y:S05]  /*17d0*/  BRA.U UP0, `(.L_x_19) ;  /* 0x0000000100407547 */ /* 0x000fea000b800000 */
[----:B------:R-:W2:Y:S01]  /*17e0*/  LDCU.128 UR8, c[0x0][0xc10] ;  /* 0x00018200ff0877ac */ /* 0x000ea20008000c00 */
[----:B------:R-:W3:Y:S01]  /*17f0*/  LDCU UR12, c[0x0][0xc0c] ;  /* 0x00018180ff0c77ac */ /* 0x000ee20008000800 */
[----:B------:R-:W4:Y:S01]  /*1800*/  LDCU UR13, c[0x0][0xc20] ;  /* 0x00018400ff0d77ac */ /* 0x000f220008000800 */
[----:B--2---:R-:W-:Y:S02]  /*1810*/  UIMAD.WIDE.U32 UR4, UR49, UR8, URZ ;  /* 0x00000008310472a5 */ /* 0x004fe4000f8e00ff */
[----:B------:R-:W-:Y:S02]  /*1820*/  UIMAD.WIDE.U32 UR6, UR46, UR11, URZ ;  /* 0x0000000b2e0672a5 */ /* 0x000fe4000f8e00ff */
[----:B---3--:R-:W-:Y:S02]  /*1830*/  UISETP.NE.AND UP0, UPT, UR12, 0x1, UPT ;  /* 0x000000010c00788c */ /* 0x008fe4000bf05270 */
[----:B------:R-:W-:-:S03]  /*1840*/  USHF.R.U32.HI UR5, URZ, UR9, UR5 ;  /* 0x00000009ff057299 */ /* 0x000fc60008011605 */
[----:B------:R-:W-:Y:S01]  /*1850*/  UMOV UR4, UR7 ;  /* 0x0000000700047c82 */ /* 0x000fe20008000000 */
[----:B------:R-:W-:Y:S02]  /*1860*/  USEL UR5, UR49, UR5, !UP0 ;  /* 0x0000000531057287 */ /* 0x000fe4000c000000 */
[----:B------:R-:W-:Y:S02]  /*1870*/  UISETP.NE.AND UP0, UPT, UR10, 0x1, UPT ;  /* 0x000000010a00788c */ /* 0x000fe4000bf05270 */
[----:B----4-:R-:W-:-:S04]  /*1880*/  USHF.R.U32.HI UR4, URZ, UR13, UR4 ;  /* 0x0000000dff047299 */ /* 0x010fc80008011604 */
[----:B------:R-:W-:-:S04]  /*1890*/  USEL UR4, UR46, UR4, !UP0 ;  /* 0x000000042e047287 */ /* 0x000fc8000c000000 */
[----:B------:R-:W-:Y:S02]  /*18a0*/  UIADD3 UR6, UPT, UPT, -UR4, UR5, URZ ;  /* 0x0000000504067290 */ /* 0x000fe4000fffe1ff */
[----:B------:R-:W-:Y:S02]  /*18b0*/  UIADD3 UR4, UPT, UPT, UR4, -UR5, URZ ;  /* 0x8000000504047290 */ /* 0x000fe4000fffe0ff */
[----:B------:R-:W-:Y:S02]  /*18c0*/  UIMAD UR46, UR6, UR10, UR46 ;  /* 0x0000000a062e72a4 */ /* 0x000fe4000f8e022e */
[----:B------:R-:W-:-:S12]  /*18d0*/  UIMAD UR49, UR4, UR12, UR49 ;  /* 0x0000000c043172a4 */ /* 0x000fd8000f8e0231 */
.L_x_19:
[----:B------:R-:W-:Y:S05]  /*18e0*/  BRA.U !UP6, `(.L_x_20) ;  /* 0x000000010e0c7547 */ /* 0x000fea000b800000 */
[----:B------:R-:W-:Y:S01]  /*18f0*/  UCGABAR_WAIT ;  /* 0x0000000000007dc7 */ /* 0x000fe20008000000 */
[----:B------:R-:W-:Y:S01]  /*1900*/  CCTL.IVALL ;  /* 0x00000000ff00798f */ /* 0x000fe20002000000 */
[----:B------:R-:W-:Y:S05]  /*1910*/  BRA `(.L_x_21) ;  /* 0x0000000000047947 */ /* 0x000fea0003800000 */
.L_x_20:
[----:B------:R-:W-:Y:S06]  /*1920*/  BAR.SYNC.DEFER_BLOCKING 0x0 ;  /* 0x0000000000007b1d */ /* 0x000fec0000010000 */
.L_x_21:
[----:B------:R-:W-:Y:S05]  /*1930*/  BRA.U UP5, `(.L_x_22) ;  /* 0x0000003105887547 */ /* 0x000fea000b800000 */
[----:B------:R-:W2:Y:S01]  /*1940*/  LDCU UR7, c[0x0][0x394] ;  /* 0x00007280ff0777ac */ /* 0x000ea20008000800 */
[----:B------:R-:W-:Y:S01]  /*1950*/  PLOP3.LUT P1, PT, PT, PT, UP3, 0x80, 0x8 ;  /* 0x000000000008781c */ /* 0x000fe20003f2f038 */
[----:B------:R-:W-:Y:S01]  /*1960*/  IMAD.MOV.U32 R2, RZ, RZ, RZ ;  /* 0x000000ffff027224 */ /* 0x000fe200078e00ff */
[----:B------:R-:W-:Y:S01]  /*1970*/  ISETP.EQ.OR P2, PT, R3, RZ, P3 ;  /* 0x000000ff0300720c */ /* 0x000fe20001f42670 */
[----:B------:R-:W3:Y:S01]  /*1980*/  LDCU UR6, c[0x0][0x5d8] ;  /* 0x0000bb00ff0677ac */ /* 0x000ee20008000800 */
[----:B------:R-:W-:Y:S01]  /*1990*/  PLOP3.LUT P1, PT, P1, PT, PT, 0x8, 0x80 ;  /* 0x000000000080781c */ /* 0x000fe20000f2e170 */
[----:B------:R-:W-:Y:S02]  /*19a0*/  UISETP.NE.AND UP0, UPT, UR18, URZ, UPT ;  /* 0x000000ff1200728c */ /* 0x000fe4000bf05270 */
[----:B------:R-:W-:Y:S02]  /*19b0*/  USHF.L.U32 UR8, UR20, 0x5, URZ ;  /* 0x0000000514087899 */ /* 0x000fe400080006ff */
[----:B------:R-:W-:Y:S01]  /*19c0*/  USEL UR48, UR53, 0x2, UP0 ;  /* 0x0000000235307887 */ /* 0x000fe20008000000 */
[----:B------:R-:W4:Y:S01]  /*19d0*/  LDCU UR58, c[0x0][0x370] ;  /* 0x00006e00ff3a77ac */ /* 0x000f220008000800 */
[----:B--2---:R-:W-:Y:S01]  /*19e0*/  UIADD3 UR5, UPT, UPT, UR7, 0x3f, URZ ;  /* 0x0000003f07057890 */ /* 0x004fe2000fffe0ff */
[----:B------:R-:W2:Y:S03]  /*19f0*/  LDCU.64 UR50, c[0x0][0x348] ;  /* 0x00006900ff3277ac */ /* 0x000ea60008000a00 */
[----:B------:R-:W-:-:S02]  /*1a00*/  USHF.R.S32.HI UR4, URZ, 0x1f, UR5 ;  /* 0x0000001fff047899 */ /* 0x000fc40008011405 */
[----:B---3--:R-:W-:Y:S02]  /*1a10*/  UIADD3 UR6, UPT, UPT, UR6, 0x3f, URZ ;  /* 0x0000003f06067890 */ /* 0x008fe4000fffe0ff */
[----:B------:R-:W-:Y:S02]  /*1a20*/  ULEA.HI UR4, UR4, UR5, URZ, 0x6 ;  /* 0x0000000504047291 */ /* 0x000fe4000f8f30ff */
[----:B------:R-:W-:Y:S02]  /*1a30*/  UIADD3 UR5, UPT, UPT, UR7, -0x1, URZ ;  /* 0xffffffff07057890 */ /* 0x000fe4000fffe0ff */
[----:B------:R-:W-:Y:S02]  /*1a40*/  USHF.R.S32.HI UR60, URZ, 0x6, UR4 ;  /* 0x00000006ff3c7899 */ /* 0x000fe40008011404 */
[----:B------:R-:W-:Y:S02]  /*1a50*/  UISETP.GE.U32.AND UP1, UPT, UR5, -0x7f, UPT ;  /* 0xffffff810500788c */ /* 0x000fe4000bf26070 */
[----:B------:R-:W-:-:S02]  /*1a60*/  UISETP.LT.U32.AND UP0, UPT, UR60, 0x24, UPT ;  /* 0x000000243c00788c */ /* 0x000fc4000bf01070 */
[----:B------:R-:W-:Y:S02]  /*1a70*/  USHF.R.S32.HI UR4, URZ, 0x1f, UR6 ;  /* 0x0000001fff047899 */ /* 0x000fe40008011406 */
[----:B------:R-:W-:Y:S02]  /*1a80*/  USEL UR59, UR60, 0x24, UP0 ;  /* 0x000000243c3b7887 */ /* 0x000fe40008000000 */
[----:B------:R-:W-:Y:S02]  /*1a90*/  ULEA.HI UR4, UR4, UR6, URZ, 0x6 ;  /* 0x0000000604047291 */ /* 0x000fe4000f8f30ff */
[----:B-1----:R-:W-:Y:S02]  /*1aa0*/  UIADD3 UR45, UPT, UPT, UR59, -0x1, URZ ;  /* 0xffffffff3b2d7890 */ /* 0x002fe4000fffe0ff */
[----:B------:R-:W-:Y:S02]  /*1ab0*/  @UP1 UIADD3 UR45, UPT, UPT, UR59, URZ, URZ ;  /* 0x000000ff3b2d1290 */ /* 0x000fe4000fffe0ff */
[----:B------:R-:W-:-:S02]  /*1ac0*/  USHF.L.U32 UR66, UR20, 0x6, URZ ;  /* 0x0000000614427899 */ /* 0x000fc400080006ff */
[----:B------:R-:W-:Y:S01]  /*1ad0*/  UIADD3 UR65, UPT, UPT, UR7, 0x7e, URZ ;  /* 0x0000007e07417890 */ /* 0x000fe2000fffe0ff */
[----:B------:R-:W1:Y:S01]  /*1ae0*/  LDCU UR57, c[0x0][0x374] ;  /* 0x00006e80ff3977ac */ /* 0x000e620008000800 */
[----:B------:R-:W-:Y:S02]  /*1af0*/  ULOP3.LUT UR64, UR8, 0x20, URZ, 0xc0, !UPT ;  /* 0x0000002008407892 */ /* 0x000fe4000f8ec0ff */
[----:B------:R-:W-:Y:S02]  /*1b00*/  USHF.R.S32.HI UR56, URZ, 0x6, UR4 ;  /* 0x00000006ff387899 */ /* 0x000fe40008011404 */
[----:B------:R-:W-:Y:S02]  /*1b10*/  UIADD3 UR61, UPT, UPT, UR60, -UR59, URZ ;  /* 0x8000003b3c3d7290 */ /* 0x000fe4000fffe0ff */
[----:B------:R-:W-:Y:S01]  /*1b20*/  UIADD3 UR45, UPT, UPT, UR45, 0x1, URZ ;  /* 0x000000012d2d7890 */ /* 0x000fe2000fffe0ff */
[----:B------:R-:W-:Y:S01]  /*1b30*/  UMOV UR29, 0x1 ;  /* 0x00000001001d7882 */ /* 0x000fe20000000000 */
[----:B--2-4-:R-:W-:-:S10]  /*1b40*/  UMOV UR31, URZ ;  /* 0x000000ff001f7c82 */ /* 0x014fd40008000000 */
.L_x_40:
[----:B------:R-:W-:Y:S01]  /*1b50*/  IMAD.U32 R4, RZ, RZ, UR56 ;  /* 0x00000038ff047e24 */ /* 0x000fe2000f8e00ff */
[----:B------:R-:W2:Y:S04]  /*1b60*/  LDCU UR55, c[0x0][0x5dc] ;  /* 0x0000bb80ff3777ac */ /* 0x000ea80008000800 */
[-C--:B------:R-:W-:Y:S01]  /*1b70*/  IABS R0, R4.reuse ;  /* 0x0000000400007213 */ /* 0x080fe20000000000 */
[----:B------:R-:W3:Y:S01]  /*1b80*/  LDCU UR54, c[0x0][0x5e0] ;  /* 0x0000bc00ff3677ac */ /* 0x000ee20008000800 */
[----:B------:R-:W-:Y:S02]  /*1b90*/  IABS R4, R4 ;  /* 0x0000000400047213 */ /* 0x000fe40000000000 */
[----:B------:R-:W-:Y:S01]  /*1ba0*/  R2UR UR6, R0 ;  /* 0x00000000000672ca */ /* 0x000fe200000e0000 */
[----:B------:R-:W-:Y:S01]  /*1bb0*/  UMOV UR30, 0x400 ;  /* 0x00000400001e7882 */ /* 0x000fe20000000000 */
[----:B------:R-:W-:Y:S01]  /*1bc0*/  UMOV UR19, URZ ;  /* 0x000000ff00137c82 */ /* 0x000fe20008000000 */
[----:B--2---:R-:W-:-:S10]  /*1bd0*/  IMAD.U32 R3, RZ, RZ, UR55 ;  /* 0x00000037ff037e24 */ /* 0x004fd4000f8e00ff */
[----:B------:R-:W2:Y:S01]  /*1be0*/  I2F.RP R0, UR6 ;  /* 0x0000000600007d06 */ /* 0x000ea20008209400 */
[----:B---3--:R-:W-:-:S07]  /*1bf0*/  UISETP.NE.AND UP2, UPT, UR54, URZ, UPT ;  /* 0x000000ff3600728c */ /* 0x008fce000bf45270 */
[----:B--2---:R-:W2:Y:S02]  /*1c00*/  MUFU.RCP R0, R0 ;  /* 0x0000000000007308 */ /* 0x004ea40000001000 */
[----:B--2---:R-:W-:-:S06]  /*1c10*/  VIADD R0, R0, 0xffffffe ;  /* 0x0ffffffe00007836 */ /* 0x004fcc0000000000 */
[----:B------:R-:W2:Y:S02]  /*1c20*/  F2I.FTZ.U32.TRUNC.NTZ R0, R0 ;  /* 0x0000000000007305 */ /* 0x000ea4000021f000 */
[----:B--2---:R-:W-:Y:S02]  /*1c30*/  R2UR UR5, R0 ;  /* 0x00000000000572ca */ /* 0x004fe400000e0000 */
[----:B------:R-:W-:Y:S01]  /*1c40*/  IABS R0, R3 ;  /* 0x0000000300007213 */ /* 0x000fe20000000000 */
[----:B------:R-:W-:-:S03]  /*1c50*/  IMAD.U32 R3, RZ, RZ, UR46 ;  /* 0x0000002eff037e24 */ /* 0x000fc6000f8e00ff */
[----:B------:R-:W-:Y:S01]  /*1c60*/  R2UR UR9, R0 ;  /* 0x00000000000972ca */ /* 0x000fe200000e0000 */
[----:B------:R-:W-:Y:S01]  /*1c70*/  IMAD.MOV R0, RZ, RZ, -R4 ;  /* 0x000000ffff007224 */ /* 0x000fe200078e0a04 */
[----:B------:R-:W-:-:S04]  /*1c80*/  IABS R3, R3 ;  /* 0x0000000300037213 */ /* 0x000fc80000000000 */
[----:B------:R-:W-:Y:S01]  /*1c90*/  R2UR UR8, R3 ;  /* 0x00000000030872ca */ /* 0x000fe200000e0000 */
[----:B------:R-:W-:-:S04]  /*1ca0*/  UIADD3 UR4, UPT, UPT, URZ, -UR5, URZ ;  /* 0x80000005ff047290 */ /* 0x000fc8000fffe0ff */
[----:B------:R-:W-:Y:S02]  /*1cb0*/  UIMAD UR7, UR4, UR6, URZ ;  /* 0x00000006040772a4 */ /* 0x000fe4000f8e02ff */
[----:B------:R-:W2:Y:S01]  /*1cc0*/  I2F.RP R3, UR9 ;  /* 0x0000000900037d06 */ /* 0x000ea20008209400 */
[----:B------:R-:W-:Y:S02]  /*1cd0*/  UMOV UR4, URZ ;  /* 0x000000ff00047c82 */ /* 0x000fe40008000000 */
[----:B------:R-:W-:Y:S02]  /*1ce0*/  UIMAD.WIDE.U32 UR4, UR5, UR7, UR4 ;  /* 0x00000007050472a5 */ /* 0x000fe4000f8e0004 */
[----:B------:R-:W-:-:S05]  /*1cf0*/  R2UR UR7, R0 ;  /* 0x00000000000772ca */ /* 0x000fca00000e0000 */
[----:B------:R-:W-:Y:S02]  /*1d00*/  UMOV UR4, UR5 ;  /* 0x0000000500047c82 */ /* 0x000fe40008000000 */
[----:B------:R-:W-:Y:S01]  /*1d10*/  UIMAD.WIDE.U32 UR4, UR4, UR8, URZ ;  /* 0x00000008040472a5 */ /* 0x000fe2000f8e00ff */
[----:B--2---:R-:W2:Y:S06]  /*1d20*/  MUFU.RCP R0, R3 ;  /* 0x0000000300007308 */ /* 0x004eac0000001000 */
[----:B------:R-:W-:Y:S02]  /*1d30*/  UMOV UR4, UR5 ;  /* 0x0000000500047c82 */ /* 0x000fe40008000000 */
[----:B------:R-:W-:-:S04]  /*1d40*/  UIMAD UR5, UR4, UR7, UR8 ;  /* 0x00000007040572a4 */ /* 0x000fc8000f8e0208 */
[----:B------:R-:W-:Y:S01]  /*1d50*/  UISETP.GT.U32.AND UP0, UPT, UR6, UR5, UPT ;  /* 0x000000050600728c */ /* 0x000fe2000bf04070 */
[----:B--2---:R-:W-:-:S10]  /*1d60*/  VIADD R0, R0, 0xffffffe ;  /* 0x0ffffffe00007836 */ /* 0x004fd40000000000 */
[----:B------:R-:W-:Y:S01]  /*1d70*/  @!UP0 UIADD3 UR5, UPT, UPT, UR5, -UR6, URZ ;  /* 0x8000000605058290 */ /* 0x000fe2000fffe0ff */
[----:B------:R-:W2:Y:S01]  /*1d80*/  F2I.FTZ.U32.TRUNC.NTZ R0, R0 ;  /* 0x0000000000007305 */ /* 0x000ea2000021f000 */
[----:B------:R-:W-:Y:S02]  /*1d90*/  @!UP0 UIADD3 UR4, UPT, UPT, UR4, 0x1, URZ ;  /* 0x0000000104048890 */ /* 0x000fe4000fffe0ff */
[----:B------:R-:W-:Y:S02]  /*1da0*/  UISETP.GE.U32.AND UP1, UPT, UR5, UR6, UPT ;  /* 0x000000060500728c */ /* 0x000fe4000bf26070 */
[----:B------:R-:W-:-:S04]  /*1db0*/  ULOP3.LUT UR5, UR46, UR56, URZ, 0x3c, !UPT ;  /* 0x000000382e057292 */ /* 0x000fc8000f8e3cff */
[----:B------:R-:W-:-:S05]  /*1dc0*/  UISETP.GE.AND UP0, UPT, UR5, URZ, UPT ;  /* 0x000000ff0500728c */ /* 0x000fca000bf06270 */
[----:B------:R-:W-:Y:S01]  /*1dd0*/  @UP1 UIADD3 UR4, UPT, UPT, UR4, 0x1, URZ ;  /* 0x0000000104041890 */ /* 0x000fe2000fffe0ff */
[----:B--2---:R-:W-:Y:S01]  /*1de0*/  R2UR UR5, R0 ;  /* 0x00000000000572ca */ /* 0x004fe200000e0000 */
[----:B------:R-:W-:Y:S01]  /*1df0*/  UISETP.NE.AND UP1, UPT, UR56, URZ, UPT ;  /* 0x000000ff3800728c */ /* 0x000fe2000bf25270 */
[----:B------:R-:W-:-:S04]  /*1e00*/  IMAD.U32 R0, RZ, RZ, UR54 ;  /* 0x00000036ff007e24 */ /* 0x000fc8000f8e00ff */
[----:B------:R-:W-:Y:S01]  /*1e10*/  UMOV UR8, UR4 ;  /* 0x0000000400087c82 */ /* 0x000fe20008000000 */
[----:B------:R-:W-:Y:S01]  /*1e20*/  IABS R0, R0 ;  /* 0x0000000000007213 */ /* 0x000fe20000000000 */
[----:B------:R-:W-:-:S03]  /*1e30*/  @!UP0 UIADD3 UR8, UPT, UPT, -UR8, URZ, URZ ;  /* 0x000000ff08088290 */ /* 0x000fc6000fffe1ff */
[----:B------:R-:W-:Y:S01]  /*1e40*/  R2UR UR10, R0 ;  /* 0x00000000000a72ca */ /* 0x000fe200000e0000 */
[----:B------:R-:W-:Y:S02]  /*1e50*/  @!UP1 ULOP3.LUT UR8, URZ, UR56, URZ, 0x33, !UPT ;  /* 0x00000038ff089292 */ /* 0x000fe4000f8e33ff */
[----:B------:R-:W-:-:S04]  /*1e60*/  UIADD3 UR4, UPT, UPT, URZ, -UR5, URZ ;  /* 0x80000005ff047290 */ /* 0x000fc8000fffe0ff */
[----:B------:R-:W-:Y:S01]  /*1e70*/  IMAD.U32 R3, RZ, RZ, UR8 ;  /* 0x00000008ff037e24 */ /* 0x000fe2000f8e00ff */
[----:B------:R-:W-:-:S03]  /*1e80*/  UIMAD UR6, UR4, UR9, URZ ;  /* 0x00000009040672a4 */ /* 0x000fc6000f8e02ff */
[----:B------:R-:W-:Y:S01]  /*1e90*/  UMOV UR4, URZ ;  /* 0x000000ff00047c82 */ /* 0x000fe20008000000 */
[----:B------:R-:W-:Y:S01]  /*1ea0*/  IABS R3, R3 ;  /* 0x0000000300037213 */ /* 0x000fe20000000000 */
[----:B------:R-:W-:Y:S01]  /*1eb0*/  UIMAD.WIDE.U32 UR4, UR5, UR6, UR4 ;  /* 0x00000006050472a5 */ /* 0x000fe2000f8e0004 */
[----:B------:R-:W2:Y:S02]  /*1ec0*/  I2F.RP R0, UR10 ;  /* 0x0000000a00007d06 */ /* 0x000ea40008209400 */
[----:B------:R-:W-:Y:S01]  /*1ed0*/  R2UR UR7, R3 ;  /* 0x00000000030772ca */ /* 0x000fe200000e0000 */
[----:B------:R-:W-:Y:S02]  /*1ee0*/  IMAD.U32 R3, RZ, RZ, UR29 ;  /* 0x0000001dff037e24 */ /* 0x000fe4000f8e00ff */
[----:B------:R-:W3:Y:S01]  /*1ef0*/  S2UR UR6, SR_CgaCtaId ;  /* 0x00000000000679c3 */ /* 0x000ee20000008800 */
[----:B------:R-:W-:Y:S02]  /*1f00*/  UMOV UR4, UR5 ;  /* 0x0000000500047c82 */ /* 0x000fe40008000000 */
[----:B------:R-:W-:-:S07]  /*1f10*/  SHF.L.U32 R3, R3, 0x1f, RZ ;  /* 0x0000001f03037819 */ /* 0x000fce00000006ff */
[----:B------:R-:W-:Y:S01]  /*1f20*/  UIMAD.WIDE.U32 UR4, UR4, UR7, URZ ;  /* 0x00000007040472a5 */ /* 0x000fe2000f8e00ff */
[----:B--2---:R-:W2:Y:S06]  /*1f30*/  MUFU.RCP R0, R0 ;  /* 0x0000000000007308 */ /* 0x004eac0000001000 */
[----:B------:R-:W-:Y:S02]  /*1f40*/  UMOV UR4, UR5 ;  /* 0x0000000500047c82 */ /* 0x000fe40008000000 */
[----:B------:R-:W-:-:S04]  /*1f50*/  UIADD3 UR5, UPT, UPT, -UR4, URZ, URZ ;  /* 0x000000ff04057290 */ /* 0x000fc8000fffe1ff */
[----:B------:R-:W-:Y:S02]  /*1f60*/  UIMAD UR5, UR9, UR5, UR7 ;  /* 0x00000005090572a4 */ /* 0x000fe4000f8e0207 */
[----:B---3--:R-:W-:Y:S02]  /*1f70*/  ULEA UR30, UR6, UR30, 0x18 ;  /* 0x0000001e061e7291 */ /* 0x008fe4000f8ec0ff */
[----:B------:R-:W-:Y:S01]  /*1f80*/  UISETP.GT.U32.AND UP0, UPT, UR9, UR5, UPT ;  /* 0x000000050900728c */ /* 0x000fe2000bf04070 */
[----:B--2---:R-:W-:Y:S01]  /*1f90*/  VIADD R0, R0, 0xffffffe ;  /* 0x0ffffffe00007836 */ /* 0x004fe20000000000 */
[----:B------:R-:W-:-:S05]  /*1fa0*/  ULEA UR6, UR31, UR30, 0x3 ;  /* 0x0000001e1f067291 */ /* 0x000fca000f8e18ff */
[----:B------:R-:W2:Y:S04]  /*1fb0*/  F2I.FTZ.U32.TRUNC.NTZ R0, R0 ;  /* 0x0000000000007305 */ /* 0x000ea8000021f000 */
[----:B------:R-:W-:Y:S01]  /*1fc0*/  @!UP0 UIADD3 UR5, UPT, UPT, UR5, -UR9, URZ ;  /* 0x8000000905058290 */ /* 0x000fe2000fffe0ff */
[----:B------:R3:W4:Y:S01]  /*1fd0*/  SYNCS.PHASECHK.TRANS64.TRYWAIT P0, [UR6+0x120], R3 ;  /* 0x00012003ff0075a7 */ /* 0x0007220008001106 */
[----:B------:R-:W-:Y:S02]  /*1fe0*/  @!UP0 UIADD3 UR4, UPT, UPT, UR4, 0x1, URZ ;  /* 0x0000000104048890 */ /* 0x000fe4000fffe0ff */
[----:B------:R-:W-:Y:S02]  /*1ff0*/  UISETP.GE.U32.AND UP1, UPT, UR5, UR9, UPT ;  /* 0x000000090500728c */ /* 0x000fe4000bf26070 */
[----:B------:R-:W-:Y:S01]  /*2000*/  ULOP3.LUT UR5, UR8, UR55, URZ, 0x3c, !UPT ;  /* 0x0000003708057292 */ /* 0x000fe2000f8e3cff */
[----:B------:R-:W-:-:S03]  /*2010*/  UMOV UR6, URZ ;  /* 0x000000ff00067c82 */ /* 0x000fc60008000000 */
[----:B------:R-:W-:Y:S01]  /*2020*/  UISETP.GE.AND UP0, UPT, UR5, URZ, UPT ;  /* 0x000000ff0500728c */ /* 0x000fe2000bf06270 */
[----:B--2---:R-:W-:-:S04]  /*2030*/  R2UR UR7, R0 ;  /* 0x00000000000772ca */ /* 0x004fc800000e0000 */
[----:B------:R-:W-:Y:S02]  /*2040*/  @UP1 UIADD3 UR4, UPT, UPT, UR4, 0x1, URZ ;  /* 0x0000000104041890 */ /* 0x000fe4000fffe0ff */
[----:B------:R-:W-:-:S05]  /*2050*/  UISETP.NE.AND UP1, UPT, UR55, URZ, UPT ;  /* 0x000000ff3700728c */ /* 0x000fca000bf25270 */
[----:B------:R-:W-:Y:S02]  /*2060*/  UMOV UR5, UR4 ;  /* 0x0000000400057c82 */ /* 0x000fe40008000000 */
[----:B------:R-:W-:Y:S02]  /*2070*/  @!UP0 UIADD3 UR5, UPT, UPT, -UR5, URZ, URZ ;  /* 0x000000ff05058290 */ /* 0x000fe4000fffe1ff */
[----:B------:R-:W-:Y:S02]  /*2080*/  UIADD3 UR4, UPT, UPT, URZ, -UR7, URZ ;  /* 0x80000007ff047290 */ /* 0x000fe4000fffe0ff */
[----:B------:R-:W-:Y:S02]  /*2090*/  @!UP1 ULOP3.LUT UR5, URZ, UR55, URZ, 0x33, !UPT ;  /* 0x00000037ff059292 */ /* 0x000fe4000f8e33ff */
[----:B------:R-:W-:-:S04]  /*20a0*/  UIMAD UR4, UR4, UR10, URZ ;  /* 0x0000000a040472a4 */ /* 0x000fc8000f8e02ff */
[----:B------:R-:W-:Y:S01]  /*20b0*/  IMAD.U32 R0, RZ, RZ, UR5 ;  /* 0x00000005ff007e24 */ /* 0x000fe2000f8e00ff */
[----:B------:R-:W-:-:S04]  /*20c0*/  UIMAD.WIDE.U32 UR6, UR7, UR4, UR6 ;  /* 0x00000004070672a5 */ /* 0x000fc8000f8e0006 */
[----:B------:R-:W-:-:S03]  /*20d0*/  IABS R0, R0 ;  /* 0x0000000000007213 */ /* 0x000fc60000000000 */
[----:B------:R-:W-:Y:S01]  /*20e0*/  UMOV UR6, UR7 ;  /* 0x0000000700067c82 */ /* 0x000fe20008000000 */
[----:B------:R-:W-:-:S13]  /*20f0*/  R2UR UR9, R0 ;  /* 0x00000000000972ca */ /* 0x000fda00000e0000 */
[----:B------:R-:W-:-:S07]  /*2100*/  UIMAD.WIDE.U32 UR6, UR6, UR9, URZ ;  /* 0x00000009060672a5 */ /* 0x000fce000f8e00ff */
[----:B------:R-:W-:Y:S01]  /*2110*/  UMOV UR4, UR7 ;  /* 0x0000000700047c82 */ /* 0x000fe20008000000 */
[----:B------:R-:W-:Y:S02]  /*2120*/  ULEA.HI UR7, UR49, UR49, URZ, 0x1 ;  /* 0x0000003131077291 */ /* 0x000fe4000f8f08ff */
[----:B------:R-:W-:Y:S02]  /*2130*/  UIADD3 UR6, UPT, UPT, -UR4, URZ, URZ ;  /* 0x000000ff04067290 */ /* 0x000fe4000fffe1ff */
[----:B------:R-:W-:Y:S02]  /*2140*/  USHF.L.U32 UR7, UR7, 0x6, URZ ;  /* 0x0000000607077899 */ /* 0x000fe400080006ff */
[----:B------:R-:W-:Y:S02]  /*2150*/  UIMAD UR6, UR10, UR6, UR9 ;  /* 0x000000060a0672a4 */ /* 0x000fe4000f8e0209 */
[----:B------:R-:W-:Y:S02]  /*2160*/  ULOP3.LUT UR42, UR7, 0xffffff80, URZ, 0xc0, !UPT ;  /* 0xffffff80072a7892 */ /* 0x000fe4000f8ec0ff */
[----:B------:R-:W-:-:S02]  /*2170*/  UISETP.GT.U32.AND UP0, UPT, UR10, UR6, UPT ;  /* 0x000000060a00728c */ /* 0x000fc4000bf04070 */
[----:B------:R-:W-:-:S09]  /*2180*/  ULOP3.LUT UR42, UR42, 0x40, UR66, 0xf8, !UPT ;  /* 0x000000402a2a7892 */ /* 0x000fd2000f8ef842 */
[----:B------:R-:W-:Y:S02]  /*2190*/  @!UP0 UIADD3 UR6, UPT, UPT, UR6, -UR10, URZ ;  /* 0x8000000a06068290 */ /* 0x000fe4000fffe0ff */
[----:B------:R-:W-:Y:S02]  /*21a0*/  @!UP0 UIADD3 UR4, UPT, UPT, UR4, 0x1, URZ ;  /* 0x0000000104048890 */ /* 0x000fe4000fffe0ff */
[----:B------:R-:W-:Y:S02]  /*21b0*/  UISETP.GE.U32.AND UP1, UPT, UR6, UR10, UPT ;  /* 0x0000000a0600728c */ /* 0x000fe4000bf26070 */
[----:B------:R-:W-:Y:S02]  /*21c0*/  ULOP3.LUT UR6, UR5, UR54, URZ, 0x3c, !UPT ;  /* 0x0000003605067292 */ /* 0x000fe4000f8e3cff */
[----:B------:R-:W-:Y:S02]  /*21d0*/  UIADD3 UR10, UPT, UPT, -UR8, URZ, URZ ;  /* 0x000000ff080a7290 */ /* 0x000fe4000fffe1ff */
[----:B------:R-:W-:-:S02]  /*21e0*/  UISETP.GE.AND UP0, UPT, UR6, URZ, UPT ;  /* 0x000000ff0600728c */ /* 0x000fc4000bf06270 */
[----:B------:R-:W-:Y:S02]  /*21f0*/  UIMAD UR10, UR56, UR10, UR46 ;  /* 0x0000000a380a72a4 */ /* 0x000fe4000f8e022e */
[----:B------:R-:W-:Y:S02]  /*2200*/  UIADD3 UR6, UPT, UPT, -UR5, URZ, URZ ;  /* 0x000000ff05067290 */ /* 0x000fe4000fffe1ff */
[----:B------:R-:W-:Y:S02]  /*2210*/  @UP1 UIADD3 UR4, UPT, UPT, UR4, 0x1, URZ ;  /* 0x0000000104041890 */ /* 0x000fe4000fffe0ff */
[----:B------:R-:W-:Y:S02]  /*2220*/  ULEA UR10, UR10, UR64, 0x6 ;  /* 0x000000400a0a7291 */ /* 0x000fe4000f8e30ff */
[----:B------:R-:W-:-:S03]  /*2230*/  UIMAD UR55, UR55, UR6, UR8 ;  /* 0x00000006373772a4 */ /* 0x000fc6000f8e0208 */
[----:B------:R-:W-:Y:S02]  /*2240*/  UMOV UR49, UR4 ;  /* 0x0000000400317c82 */ /* 0x000fe40008000000 */
[----:B------:R-:W-:Y:S02]  /*2250*/  @!UP0 UIADD3 UR49, UPT, UPT, -UR49, URZ, URZ ;  /* 0x000000ff31318290 */ /* 0x000fe4000fffe1ff */
[----:B------:R-:W-:Y:S02]  /*2260*/  UISETP.GE.U32.AND UP0, UPT, UR65, 0x7f, UPT ;  /* 0x0000007f4100788c */ /* 0x000fe4000bf06070 */
[----:B------:R-:W-:-:S04]  /*2270*/  @!UP2 ULOP3.LUT UR49, URZ, UR54, URZ, 0x33, !UPT ;  /* 0x00000036ff31a292 */ /* 0x000fc8000f8e33ff */
[----:B------:R-:W-:-:S04]  /*2280*/  UIADD3 UR4, UPT, UPT, -UR49, URZ, URZ ;  /* 0x000000ff31047290 */ /* 0x000fc8000fffe1ff */
[----:B------:R-:W-:Y:S01]  /*2290*/  UIMAD UR54, UR54, UR4, UR5 ;  /* 0x00000004363672a4 */ /* 0x000fe2000f8e0205 */
[----:B---34-:R-:W-:Y:S11]  /*22a0*/  BRA.U !UP0, `(.L_x_23) ;  /* 0x00000005086c7547 */ /* 0x018ff6000b800000 */
[----:B------:R-:W2:Y:S01]  /*22b0*/  LDCU UR11, c[0x0][0x5c8] ;  /* 0x0000b900ff0b77ac */ /* 0x000ea20008000800 */
[----:B------:R-:W2:Y:S01]  /*22c0*/  LDCU UR37, c[0x0][0x600] ;  /* 0x0000c000ff2577ac */ /* 0x000ea20008000800 */
[----:B------:R-:W3:Y:S01]  /*22d0*/  LDCU.64 UR12, c[0x0][0x5c0] ;  /* 0x0000b800ff0c77ac */ /* 0x000ee20008000a00 */
[----:B------:R-:W3:Y:S01]  /*22e0*/  LDCU.64 UR8, c[0x0][0x5f8] ;  /* 0x0000bf00ff0877ac */ /* 0x000ee20008000a00 */
[----:B------:R-:W4:Y:S01]  /*22f0*/  LDCU UR24, c[0x0][0x5a8] ;  /* 0x0000b500ff1877ac */ /* 0x000f220008000800 */
[----:B------:R-:W1:Y:S01]  /*2300*/  LDCU UR23, c[0x0][0x59c] ;  /* 0x0000b380ff1777ac */ /* 0x000e620008000800 */
[----:B------:R-:W1:Y:S01]  /*2310*/  LDCU UR22, c[0x0][0x590] ;  /* 0x0000b200ff1677ac */ /* 0x000e620008000800 */
[----:B------:R-:W1:Y:S01]  /*2320*/  LDCU UR28, c[0x0][0x594] ;  /* 0x0000b280ff1c77ac */ /* 0x000e620008000800 */
[----:B------:R-:W1:Y:S01]  /*2330*/  LDCU UR27, c[0x0][0x598] ;  /* 0x0000b300ff1b77ac */ /* 0x000e620008000800 */
[----:B------:R-:W1:Y:S01]  /*2340*/  LDCU UR26, c[0x0][0x5ac] ;  /* 0x0000b580ff1a77ac */ /* 0x000e620008000800 */
[----:B------:R-:W1:Y:S01]  /*2350*/  LDCU UR25, c[0x0][0x5b0] ;  /* 0x0000b600ff1977ac */ /* 0x000e620008000800 */
[----:B------:R-:W1:Y:S01]  /*2360*/  LDCU UR5, c[0x0][0x5cc] ;  /* 0x0000b980ff0577ac */ /* 0x000e620008000800 */
[----:B------:R-:W1:Y:S01]  /*2370*/  LDCU UR4, c[0x0][0x5ec] ;  /* 0x0000bd80ff0477ac */ /* 0x000e620008000800 */
[----:B------:R-:W1:Y:S01]  /*2380*/  LDCU.64 UR20, c[0x0][0x5a0] ;  /* 0x0000b400ff1477ac */ /* 0x000e620008000a00 */
[----:B------:R-:W1:Y:S01]  /*2390*/  LDCU.64 UR16, c[0x0][0x5d0] ;  /* 0x0000ba00ff1077ac */ /* 0x000e620008000a00 */
[----:B------:R-:W1:Y:S01]  /*23a0*/  LDCU.64 UR6, c[0x0][0x5f0] ;  /* 0x0000be00ff0677ac */ /* 0x000e620008000a00 */
[----:B---3--:R-:W-:-:S02]  /*23b0*/  UIMAD UR44, UR55, UR12, UR8 ;  /* 0x0000000c372c72a4 */ /* 0x008fc4000f8e0208 */
[----:B------:R-:W-:Y:S02]  /*23c0*/  UIMAD UR38, UR54, UR13, UR9 ;  /* 0x0000000d362672a4 */ /* 0x000fe4000f8e0209 */
[----:B--2---:R-:W-:Y:S01]  /*23d0*/  UIMAD UR37, UR49, UR11, UR37 ;  /* 0x0000000b312572a4 */ /* 0x004fe2000f8e0225 */
[----:B------:R-:W-:Y:S01]  /*23e0*/  UMOV UR18, URZ ;  /* 0x000000ff00127c82 */ /* 0x000fe20008000000 */
[----:B----4-:R-:W-:-:S10]  /*23f0*/  UMOV UR14, UR31 ;  /* 0x0000001f000e7c82 */ /* 0x010fd40008000000 */
.L_x_29:
[----:B---3--:R-:W-:Y:S01]  /*2400*/  @!P3 MOV R3, 0x3000 ;  /* 0x000030000003b802 */ /* 0x008fe20000000f00 */
[----:B------:R-:W-:Y:S01]  /*2410*/  ULEA UR11, UR14, UR30, 0x3 ;  /* 0x0000001e0e0b7291 */ /* 0x000fe2000f8e18ff */
[----:B----4-:R-:W-:Y:S11]  /*2420*/  @P0 BRA `(.L_x_24) ;  /* 0x0000000000100947 */ /* 0x010ff60003800000 */
[----:B------:R-:W-:Y:S04]  /*2430*/  MOV R4, UR29 ;  /* 0x0000001d00047c02 */ /* 0x000fe80008000f00 */
[----:B------:R-:W-:Y:S04]  /*2440*/  SHF.L.U32 R4, R4, 0x1f, RZ ;  /* 0x0000001f04047819 */ /* 0x000fe800000006ff */
[----:B------:R-:W2:Y:S02]  /*2450*/  SYNCS.PHASECHK.TRANS64.TRYWAIT P0, [UR11+0x120], R4 ;  /* 0x00012004ff0075a7 */ /* 0x000ea4000800110b */
[----:B--2---:R-:W-:Y:S05]  /*2460*/  @!P0 BRA `(.L_x_25) ;  /* 0x0000007000a08947 */ /* 0x004fea0003800000 */
.L_x_24:
[----:B------:R3:W-:Y:S01]  /*2470*/  @!P3 SYNCS.ARRIVE.TRANS64 RZ, [UR11], R3 ;  /* 0x00000003ffffb9a7 */ /* 0x0007e2000800000b */
[----:B------:R-:W-:Y:S04]  /*2480*/  ULOP3.LUT UR8, UR48, 0x2, URZ, 0xfc, !UPT ;  /* 0x0000000230087892 */ /* 0x000fe8000f8efcff */
[----:B------:R-:W-:Y:S09]  /*2490*/  UISETP.NE.AND UP0, UPT, UR8, 0x2, UPT ;  /* 0x000000020800788c */ /* 0x000ff2000bf05270 */
[----:B------:R-:W-:Y:S05]  /*24a0*/  BRA.U UP0, `(.L_x_26) ;  /* 0x0000000100047547 */ /* 0x000fea000b800000 */
[----:B-1----:R-:W-:Y:S05]  /*24b0*/  BPT.TRAP 0x1 ;  /* 0x000000040000795c */ /* 0x002fea0000300000 */
.L_x_26:
[----:B------:R-:W-:Y:S04]  /*24c0*/  BSSY.RECONVERGENT B0, `(.L_x_27) ;  /* 0x0000003000007945 */ /* 0x000fe80003800200 */
[----:B------:R-:W-:Y:S05]  /*24d0*/  @P2 BRA `(.L_x_28) ;  /* 0x0000000000042947 */ /* 0x000fea0003800000 */
[----:B-1----:R-:W-:Y:S05]  /*24e0*/  BPT.TRAP 0x1 ;  /* 0x000000040000795c */ /* 0x002fea0000300000 */
.L_x_28:
[----:B-1----:R-:W-:Y:S05]  /*24f0*/  BSYNC.RECONVERGENT B0 ;  /* 0x0000000000007941 */ /* 0x002fea0003800200 */
.L_x_27:
[----:B------:R-:W-:Y:S02]  /*2500*/  UIADD3 UR8, UPT, UPT, UR14, 0x1, URZ ;  /* 0x000000010e087890 */ /* 0x000fe4000fffe0ff */
[----:B------:R-:W-:Y:S02]  /*2510*/  USHF.L.U32 UR43, UR18, 0x6, URZ ;  /* 0x00000006122b7899 */ /* 0x000fe400080006ff */
[----:B------:R-:W-:Y:S02]  /*2520*/  UISETP.NE.AND UP0, UPT, UR8, 0x24, UPT ;  /* 0x000000240800788c */ /* 0x000fe4000bf05270 */
[----:B------:R-:W-:Y:S02]  /*2530*/  ULEA UR19, UR14, UR30, 0xc ;  /* 0x0000001e0e137291 */ /* 0x000fe4000f8e60ff */
[----:B------:R-:W-:Y:S02]  /*2540*/  USEL UR9, URZ, 0x1, UP0 ;  /* 0x00000001ff097887 */ /* 0x000fe40008000000 */
[----:B------:R-:W-:Y:S02]  /*2550*/  USEL UR31, UR8, URZ, UP0 ;  /* 0x000000ff081f7287 */ /* 0x000fe40008000000 */
[----:B------:R-:W-:Y:S02]  /*2560*/  ULOP3.LUT UR29, UR29, UR9, URZ, 0x3c, !UPT ;  /* 0x000000091d1d7292 */ /* 0x000fe4000f8e3cff */
[----:B------:R-:W-:Y:S02]  /*2570*/  ULEA UR8, UR31, UR30, 0x3 ;  /* 0x0000001e1f087291 */ /* 0x000fe4000f8e18ff */
[----:B------:R-:W-:Y:S02]  /*2580*/  UISETP.NE.AND UP0, UPT, UR22, 0x1, UPT ;  /* 0x000000011600788c */ /* 0x000fe4000bf05270 */
[----:B------:R-:W-:Y:S01]  /*2590*/  ULOP3.LUT UR41, UR11, 0xfefffff8, URZ, 0xc0, !UPT ;  /* 0xfefffff80b297892 */ /* 0x000fe2000f8ec0ff */
[----:B--2---:R-:W-:Y:S01]  /*25a0*/  MOV R0, UR29 ;  /* 0x0000001d00007c02 */ /* 0x004fe20008000f00 */
[----:B------:R-:W-:Y:S02]  /*25b0*/  UISETP.NE.AND UP2, UPT, UR24, 0x1, UPT ;  /* 0x000000011800788c */ /* 0x000fe4000bf45270 */
[----:B------:R-:W-:Y:S01]  /*25c0*/  UIADD3 UR34, UP1, UPT, UR50, 0x80, URZ ;  /* 0x0000008032227890 */ /* 0x000fe2000ff3e0ff */
[----:B------:R-:W-:Y:S01]  /*25d0*/  SHF.L.U32 R0, R0, 0x1f, RZ ;  /* 0x0000001f00007819 */ /* 0x000fe200000006ff */
[----:B------:R-:W-:Y:S02]  /*25e0*/  UIADD3 UR40, UPT, UPT, UR19, 0x2600, URZ ;  /* 0x0000260013287890 */ /* 0x000fe4000fffe0ff */
[----:B------:R-:W-:Y:S01]  /*25f0*/  UIADD3.X UR35, UPT, UPT, URZ, UR51, URZ, UP1, !UPT ;  /* 0x00000033ff237290 */ /* 0x000fe20008ffe4ff */
[----:B------:R2:W4:Y:S01]  /*2600*/  SYNCS.PHASECHK.TRANS64.TRYWAIT P0, [UR8+0x120], R0 ;  /* 0x00012000ff0075a7 */ /* 0x0005220008001108 */
[----:B------:R-:W-:Y:S02]  /*2610*/  UIMAD.WIDE.U32 UR8, UR43, UR28, URZ ;  /* 0x0000001c2b0872a5 */ /* 0x000fe4000f8e00ff */
[----:B------:R-:W-:Y:S02]  /*2620*/  ULEA UR8, UR38, UR44, 0x5 ;  /* 0x0000002c26087291 */ /* 0x000fe4000f8e28ff */
[----:B------:R-:W-:Y:S02]  /*2630*/  USHF.R.U32.HI UR9, URZ, UR27, UR9 ;  /* 0x0000001bff097299 */ /* 0x000fe40008011609 */
[----:B------:R-:W-:Y:S02]  /*2640*/  ULEA UR36, UR37, UR8, 0xa ;  /* 0x0000000825247291 */ /* 0x000fe4000f8e50ff */
[----:B------:R-:W-:Y:S02]  /*2650*/  USEL UR9, UR43, UR9, !UP0 ;  /* 0x000000092b097287 */ /* 0x000fe4000c000000 */
[----:B------:R-:W-:Y:S02]  /*2660*/  UISETP.NE.AND UP0, UPT, UR23, 0x1, UPT ;  /* 0x000000011700788c */ /* 0x000fe4000bf05270 */
[----:B------:R-:W-:Y:S02]  /*2670*/  UIMAD.WIDE.U32 UR12, UR9, UR20, URZ ;  /* 0x00000014090c72a5 */ /* 0x000fe4000f8e00ff */
[----:B------:R-:W-:Y:S02]  /*2680*/  ULEA UR12, UR14, UR30, 0xb ;  /* 0x0000001e0e0c7291 */ /* 0x000fe4000f8e58ff */
[----:B------:R-:W-:Y:S02]  /*2690*/  USHF.R.U32.HI UR13, URZ, UR21, UR13 ;  /* 0x00000015ff0d7299 */ /* 0x000fe4000801160d */
[----:B------:R-:W-:Y:S02]  /*26a0*/  UIADD3 UR8, UPT, UPT, UR12, 0x26600, URZ ;  /* 0x000266000c087890 */ /* 0x000fe4000fffe0ff */
[----:B------:R-:W-:Y:S02]  /*26b0*/  USEL UR13, UR9, UR13, !UP0 ;  /* 0x0000000d090d7287 */ /* 0x000fe4000c000000 */
[----:B------:R-:W-:Y:S02]  /*26c0*/  UIADD3 UR12, UPT, UPT, -UR9, URZ, URZ ;  /* 0x000000ff090c7290 */ /* 0x000fe4000fffe1ff */
[----:B------:R-:W-:Y:S02]  /*26d0*/  UIMAD.WIDE.U32 UR14, UR13, UR26, URZ ;  /* 0x0000001a0d0e72a5 */ /* 0x000fe4000f8e00ff */
[----:B------:R-:W-:Y:S02]  /*26e0*/  UIMAD UR12, UR22, UR12, UR43 ;  /* 0x0000000c160c72a4 */ /* 0x000fe4000f8e022b */
[----:B------:R-:W-:Y:S02]  /*26f0*/  UIADD3 UR32, UP0, UPT, UR50, 0x180, URZ ;  /* 0x0000018032207890 */ /* 0x000fe4000ff1e0ff */
[----:B------:R-:W-:Y:S02]  /*2700*/  UIADD3 UR18, UPT, UPT, UR18, 0x1, URZ ;  /* 0x0000000112127890 */ /* 0x000fe4000fffe0ff */
[----:B------:R-:W-:Y:S02]  /*2710*/  UIADD3.X UR33, UPT, UPT, URZ, UR51, URZ, UP0, !UPT ;  /* 0x00000033ff217290 */ /* 0x000fe400087fe4ff */
[----:B------:R-:W-:Y:S01]  /*2720*/  UISETP.NE.AND UP0, UPT, UR18, UR45, UPT ;  /* 0x0000002d1200728c */ /* 0x000fe2000bf05270 */
[----:B------:R-:W-:Y:S01]  /*2730*/  UMOV UR46, 0x0 ;  /* 0x00000000002e7882 */ /* 0x000fe20000000000 */
[----:B------:R-:W-:Y:S01]  /*2740*/  UMOV UR47, 0x10000000 ;  /* 0x10000000002f7882 */ /* 0x000fe20000000000 */
[----:B------:R-:W-:Y:S01]  /*2750*/  UMOV UR14, UR15 ;  /* 0x0000000f000e7c82 */ /* 0x000fe20008000000 */
[----:B------:R-:W-:Y:S01]  /*2760*/  UTMALDG.2D.2CTA [UR40], [UR34], desc[UR46] ;  /* 0x00002e28220075b4 */ /* 0x000fe20008209000 */
[----:B------:R-:W-:Y:S01]  /*2770*/  USHF.R.U32.HI UR11, URZ, UR25, UR14 ;  /* 0x00000019ff0b7299 */ /* 0x000fe2000801160e */
[----:B------:R-:W-:Y:S03]  /*2780*/  UMOV UR19, UR45 ;  /* 0x0000002d00137c82 */ /* 0x000fe60008000000 */
[----:B------:R-:W-:Y:S02]  /*2790*/  USEL UR14, UR13, UR11, !UP2 ;  /* 0x0000000b0d0e7287 */ /* 0x000fe4000d000000 */
[----:B------:R-:W-:Y:S02]  /*27a0*/  UIADD3 UR11, UPT, UPT, -UR13, URZ, URZ ;  /* 0x000000ff0d0b7290 */ /* 0x000fe4000fffe1ff */
[----:B------:R-:W-:Y:S02]  /*27b0*/  UIADD3 UR15, UPT, UPT, -UR14, URZ, URZ ;  /* 0x000000ff0e0f7290 */ /* 0x000fe4000fffe1ff */
[----:B------:R-:W-:Y:S02]  /*27c0*/  UIMAD UR9, UR23, UR11, UR9 ;  /* 0x0000000b170972a4 */ /* 0x000fe4000f8e0209 */
[----:B------:R-:W-:Y:S02]  /*27d0*/  UIMAD UR13, UR24, UR15, UR13 ;  /* 0x0000000f180d72a4 */ /* 0x000fe4000f8e020d */
[----:B------:R-:W-:Y:S02]  /*27e0*/  UIMAD UR11, UR12, UR5, UR4 ;  /* 0x000000050c0b72a4 */ /* 0x000fe4000f8e0204 */
[----:B------:R-:W-:Y:S02]  /*27f0*/  UIMAD UR12, UR9, UR16, UR6 ;  /* 0x00000010090c72a4 */ /* 0x000fe4000f8e0206 */
[----:B------:R-:W-:Y:S02]  /*2800*/  UIMAD UR13, UR13, UR17, UR7 ;  /* 0x000000110d0d72a4 */ /* 0x000fe4000f8e0207 */
[----:B------:R-:W-:Y:S01]  /*2810*/  UPRMT UR15, UR36, 0x5410, URZ ;  /* 0x00005410240f7896 */ /* 0x000fe200080000ff */
[----:B------:R-:W-:Y:S08]  /*2820*/  UMOV UR9, UR41 ;  /* 0x0000002900097c82 */ /* 0x000ff00008000000 */
[----:B------:R1:W-:Y:S02]  /*2830*/  UTMALDG.5D.IM2COL.2CTA [UR8], [UR32], UR15, desc[UR46] ;  /* 0x00002e08200073b4 */ /* 0x0003e4000826100f */
[----:B-1----:R-:W-:Y:S01]  /*2840*/  UMOV UR14, UR31 ;  /* 0x0000001f000e7c82 */ /* 0x002fe20008000000 */
[----:B--2---:R-:W-:Y:S05]  /*2850*/  BRA.U UP0, `(.L_x_29) ;  /* 0xfffffff900e87547 */ /* 0x004fea000b83ffff */
.L_x_23:
[----:B------:R-:W-:Y:S01]  /*2860*/  ULEA UR4, UR31, UR30, 0x3 ;  /* 0x0000001e1f047291 */ /* 0x000fe2000f8e18ff */
[----:B------:R-:W-:Y:S01]  /*2870*/  MOV R0, UR29 ;  /* 0x0000001d00007c02 */ /* 0x000fe20008000f00 */
[----:B------:R-:W-:Y:S01]  /*2880*/  @!P1 SYNCS.ARRIVE.TRANS64.A1T0 RZ, [UR30+0x258], RZ ;  /* 0x000258ffffff99a7 */ /* 0x000fe2000810001e */
[----:B------:R-:W-:Y:S02]  /*2890*/  UISETP.GT.AND UP0, UPT, UR60, UR59, UPT ;  /* 0x0000003b3c00728c */ /* 0x000fe4000bf04270 */
[----:B------:R-:W-:-:S04]  /*28a0*/  SHF.L.U32 R0, R0, 0x1f, RZ ;  /* 0x0000001f00007819 */ /* 0x000fc800000006ff */
[----:B----4-:R2:W4:Y:S03]  /*28b0*/  SYNCS.PHASECHK.TRANS64.TRYWAIT P0, [UR4+0x120], R0 ;  /* 0x00012000ff0075a7 */ /* 0x0105260008001104 */
[----:B------:R-:W-:Y:S05]  /*28c0*/  BRA.U !UP0, `(.L_x_30) ;  /* 0x0000000508687547 */ /* 0x000fea000b800000 */
[----:B------:R-:W1:Y:S01]  /*28d0*/  LDCU.64 UR8, c[0x0][0x5c0] ;  /* 0x0000b800ff0877ac */ /* 0x000e620008000a00 */
[----:B------:R-:W1:Y:S01]  /*28e0*/  LDCU.64 UR36, c[0x0][0x5f8] ;  /* 0x0000bf00ff2477ac */ /* 0x000e620008000a00 */
[----:B------:R-:W3:Y:S01]  /*28f0*/  LDCU UR12, c[0x0][0x5c8] ;  /* 0x0000b900ff0c77ac */ /* 0x000ee20008000800 */
[----:B------:R-:W3:Y:S01]  /*2900*/  LDCU UR11, c[0x0][0x600] ;  /* 0x0000c000ff0b77ac */ /* 0x000ee20008000800 */
[----:B------:R-:W2:Y:S01]  /*2910*/  LDCU UR23, c[0x0][0x5a8] ;  /* 0x0000b500ff1777ac */ /* 0x000ea20008000800 */
[----:B------:R-:W2:Y:S01]  /*2920*/  LDCU UR22, c[0x0][0x59c] ;  /* 0x0000b380ff1677ac */ /* 0x000ea20008000800 */
[----:B-1----:R-:W-:Y:S01]  /*2930*/  UIMAD UR38, UR55, UR8, UR36 ;  /* 0x00000008372672a4 */ /* 0x002fe2000f8e0224 */
[----:B------:R-:W1:Y:S01]  /*2940*/  LDCU UR18, c[0x0][0x590] ;  /* 0x0000b200ff1277ac */ /* 0x000e620008000800 */
[----:B---3--:R-:W-:Y:S01]  /*2950*/  UIMAD UR36, UR49, UR12, UR11 ;  /* 0x0000000c312472a4 */ /* 0x008fe2000f8e020b */
[----:B------:R-:W3:Y:S01]  /*2960*/  LDCU UR27, c[0x0][0x594] ;  /* 0x0000b280ff1b77ac */ /* 0x000ee20008000800 */
        /* <DEDUP_REMOVED lines=8> */
[----:B------:R-:W-:-:S02]  /*29f0*/  UIMAD UR37, UR54, UR9, UR37 ;  /* 0x00000009362572a4 */ /* 0x000fc4000f8e0225 */
[----:B------:R-:W-:Y:S01]  /*2a00*/  UIADD3 UR44, UPT, UPT, UR61, UR19, URZ ;  /* 0x000000133d2c7290 */ /* 0x000fe2000fffe0ff */
[----:B--2---:R-:W-:-:S11]  /*2a10*/  UMOV UR11, UR31 ;  /* 0x0000001f000b7c82 */ /* 0x004fd60008000000 */
.L_x_36:
[----:B----4-:R-:W-:Y:S01]  /*2a20*/  @!P3 MOV R3, 0x3000 ;  /* 0x000030000003b802 */ /* 0x010fe20000000f00 */
[----:B------:R-:W-:Y:S01]  /*2a30*/  ULEA UR28, UR11, UR30, 0x3 ;  /* 0x0000001e0b1c7291 */ /* 0x000fe2000f8e18ff */
[----:B--2-4-:R-:W-:Y:S11]  /*2a40*/  @P0 BRA `(.L_x_31) ;  /* 0x0000000000100947 */ /* 0x014ff60003800000 */
[----:B------:R-:W-:Y:S04]  /*2a50*/  MOV R4, UR29 ;  /* 0x0000001d00047c02 */ /* 0x000fe80008000f00 */
[----:B------:R-:W-:Y:S04]  /*2a60*/  SHF.L.U32 R4, R4, 0x1f, RZ ;  /* 0x0000001f04047819 */ /* 0x000fe800000006ff */
[----:B------:R-:W2:Y:S02]  /*2a70*/  SYNCS.PHASECHK.TRANS64.TRYWAIT P0, [UR28+0x120], R4 ;  /* 0x00012004ff0075a7 */ /* 0x000ea4000800111c */
[----:B--2---:R-:W-:Y:S05]  /*2a80*/  @!P0 BRA `(.L_x_32) ;  /* 0x0000006c00308947 */ /* 0x004fea0003800000 */
.L_x_31:
[----:B------:R4:W-:Y:S01]  /*2a90*/  @!P3 SYNCS.ARRIVE.TRANS64 RZ, [UR28], R3 ;  /* 0x00000003ffffb9a7 */ /* 0x0009e2000800001c */
[----:B------:R-:W-:Y:S04]  /*2aa0*/  ULOP3.LUT UR8, UR48, 0x2, URZ, 0xfc, !UPT ;  /* 0x0000000230087892 */ /* 0x000fe8000f8efcff */
[----:B------:R-:W-:Y:S09]  /*2ab0*/  UISETP.NE.AND UP0, UPT, UR8, 0x2, UPT ;  /* 0x000000020800788c */ /* 0x000ff2000bf05270 */
[----:B------:R-:W-:Y:S05]  /*2ac0*/  BRA.U UP0, `(.L_x_33) ;  /* 0x0000000100047547 */ /* 0x000fea000b800000 */
[----:B-1-3--:R-:W-:Y:S05]  /*2ad0*/  BPT.TRAP 0x1 ;  /* 0x000000040000795c */ /* 0x00afea0000300000 */
.L_x_33:
[----:B------:R-:W-:Y:S04]  /*2ae0*/  BSSY.RECONVERGENT B0, `(.L_x_34) ;  /* 0x0000003000007945 */ /* 0x000fe80003800200 */
[----:B------:R-:W-:Y:S05]  /*2af0*/  @P2 BRA `(.L_x_35) ;  /* 0x0000000000042947 */ /* 0x000fea0003800000 */
[----:B-1-3--:R-:W-:Y:S05]  /*2b00*/  BPT.TRAP 0x1 ;  /* 0x000000040000795c */ /* 0x00afea0000300000 */
.L_x_35:
[----:B-1-3--:R-:W-:Y:S05]  /*2b10*/  BSYNC.RECONVERGENT B0 ;  /* 0x0000000000007941 */ /* 0x00afea0003800200 */
.L_x_34:
[----:B------:R-:W-:Y:S02]  /*2b20*/  UIADD3 UR8, UPT, UPT, UR11, 0x1, URZ ;  /* 0x000000010b087890 */ /* 0x000fe4000fffe0ff */
[----:B------:R-:W-:Y:S02]  /*2b30*/  USHF.L.U32 UR43, UR19, 0x6, URZ ;  /* 0x00000006132b7899 */ /* 0x000fe400080006ff */
[----:B------:R-:W-:Y:S02]  /*2b40*/  UISETP.NE.AND UP0, UPT, UR8, 0x24, UPT ;  /* 0x000000240800788c */ /* 0x000fe4000bf05270 */
[----:B------:R-:W-:Y:S02]  /*2b50*/  UISETP.NE.AND UP2, UPT, UR23, 0x1, UPT ;  /* 0x000000011700788c */ /* 0x000fe4000bf45270 */
[----:B------:R-:W-:Y:S02]  /*2b60*/  USEL UR9, URZ, 0x1, UP0 ;  /* 0x00000001ff097887 */ /* 0x000fe40008000000 */
[----:B------:R-:W-:Y:S02]  /*2b70*/  USEL UR31, UR8, URZ, UP0 ;  /* 0x000000ff081f7287 */ /* 0x000fe40008000000 */
[----:B------:R-:W-:Y:S02]  /*2b80*/  ULOP3.LUT UR29, UR29, UR9, URZ, 0x3c, !UPT ;  /* 0x000000091d1d7292 */ /* 0x000fe4000f8e3cff */
[----:B------:R-:W-:Y:S02]  /*2b90*/  ULEA UR8, UR31, UR30, 0x3 ;  /* 0x0000001e1f087291 */ /* 0x000fe4000f8e18ff */
[----:B------:R-:W-:Y:S02]  /*2ba0*/  UISETP.NE.AND UP0, UPT, UR18, 0x1, UPT ;  /* 0x000000011200788c */ /* 0x000fe4000bf05270 */
[----:B------:R-:W-:Y:S01]  /*2bb0*/  UIADD3 UR34, UP1, UPT, UR50, 0x80, URZ ;  /* 0x0000008032227890 */ /* 0x000fe2000ff3e0ff */
[----:B--2---:R-:W-:Y:S01]  /*2bc0*/  MOV R0, UR29 ;  /* 0x0000001d00007c02 */ /* 0x004fe20008000f00 */
[----:B------:R-:W-:Y:S02]  /*2bd0*/  ULEA UR33, UR37, UR38, 0x5 ;  /* 0x0000002625217291 */ /* 0x000fe4000f8e28ff */
[----:B------:R-:W-:Y:S01]  /*2be0*/  ULOP3.LUT UR41, UR28, 0xfefffff8, URZ, 0xc0, !UPT ;  /* 0xfefffff81c297892 */ /* 0x000fe2000f8ec0ff */
[----:B------:R-:W-:Y:S01]  /*2bf0*/  SHF.L.U32 R0, R0, 0x1f, RZ ;  /* 0x0000001f00007819 */ /* 0x000fe200000006ff */
[----:B------:R-:W-:Y:S02]  /*2c00*/  UIADD3.X UR35, UPT, UPT, URZ, UR51, URZ, UP1, !UPT ;  /* 0x00000033ff237290 */ /* 0x000fe40008ffe4ff */
[----:B------:R-:W-:Y:S01]  /*2c10*/  ULEA UR28, UR36, UR33, 0xa ;  /* 0x00000021241c7291 */ /* 0x000fe2000f8e50ff */
[----:B------:R1:W2:Y:S01]  /*2c20*/  SYNCS.PHASECHK.TRANS64.TRYWAIT P0, [UR8+0x120], R0 ;  /* 0x00012000ff0075a7 */ /* 0x0002a20008001108 */
[----:B------:R-:W-:Y:S02]  /*2c30*/  UIMAD.WIDE.U32 UR8, UR43, UR27, URZ ;  /* 0x0000001b2b0872a5 */ /* 0x000fe4000f8e00ff */
[----:B------:R-:W-:Y:S02]  /*2c40*/  ULEA UR8, UR11, UR30, 0xc ;  /* 0x0000001e0b087291 */ /* 0x000fe4000f8e60ff */
[----:B------:R-:W-:Y:S02]  /*2c50*/  USHF.R.U32.HI UR9, URZ, UR26, UR9 ;  /* 0x0000001aff097299 */ /* 0x000fe40008011609 */
[----:B------:R-:W-:Y:S02]  /*2c60*/  UIADD3 UR40, UPT, UPT, UR8, 0x2600, URZ ;  /* 0x0000260008287890 */ /* 0x000fe4000fffe0ff */
[----:B------:R-:W-:Y:S02]  /*2c70*/  USEL UR9, UR43, UR9, !UP0 ;  /* 0x000000092b097287 */ /* 0x000fe4000c000000 */
[----:B------:R-:W-:Y:S02]  /*2c80*/  UISETP.NE.AND UP0, UPT, UR22, 0x1, UPT ;  /* 0x000000011600788c */ /* 0x000fe4000bf05270 */
[----:B------:R-:W-:Y:S02]  /*2c90*/  UIMAD.WIDE.U32 UR12, UR9, UR20, URZ ;  /* 0x00000014090c72a5 */ /* 0x000fe4000f8e00ff */
[----:B------:R-:W-:Y:S02]  /*2ca0*/  ULEA UR12, UR11, UR30, 0xb ;  /* 0x0000001e0b0c7291 */ /* 0x000fe4000f8e58ff */
[----:B------:R-:W-:Y:S02]  /*2cb0*/  USHF.R.U32.HI UR13, URZ, UR21, UR13 ;  /* 0x00000015ff0d7299 */ /* 0x000fe4000801160d */
[----:B------:R-:W-:Y:S02]  /*2cc0*/  UIADD3 UR19, UPT, UPT, UR19, 0x1, URZ ;  /* 0x0000000113137890 */ /* 0x000fe4000fffe0ff */
[----:B------:R-:W-:Y:S02]  /*2cd0*/  USEL UR13, UR9, UR13, !UP0 ;  /* 0x0000000d090d7287 */ /* 0x000fe4000c000000 */
[----:B------:R-:W-:Y:S02]  /*2ce0*/  UIADD3 UR32, UP0, UPT, UR50, 0x180, URZ ;  /* 0x0000018032207890 */ /* 0x000fe4000ff1e0ff */
[----:B------:R-:W-:Y:S02]  /*2cf0*/  UIMAD.WIDE.U32 UR14, UR13, UR25, URZ ;  /* 0x000000190d0e72a5 */ /* 0x000fe4000f8e00ff */
[----:B------:R-:W-:Y:S02]  /*2d00*/  UIADD3.X UR33, UPT, UPT, URZ, UR51, URZ, UP0, !UPT ;  /* 0x00000033ff217290 */ /* 0x000fe400087fe4ff */
[----:B------:R-:W-:Y:S01]  /*2d10*/  UISETP.NE.AND UP0, UPT, UR19, UR44, UPT ;  /* 0x0000002c1300728c */ /* 0x000fe2000bf05270 */
[----:B------:R-:W-:Y:S01]  /*2d20*/  UMOV UR46, 0x0 ;  /* 0x00000000002e7882 */ /* 0x000fe20000000000 */
[----:B------:R-:W-:Y:S01]  /*2d30*/  UMOV UR47, 0x10000000 ;  /* 0x10000000002f7882 */ /* 0x000fe20000000000 */
[----:B------:R-:W-:Y:S01]  /*2d40*/  UMOV UR8, UR15 ;  /* 0x0000000f00087c82 */ /* 0x000fe20008000000 */
[----:B------:R-:W-:Y:S01]  /*2d50*/  UTMALDG.2D.2CTA [UR40], [UR34], desc[UR46] ;  /* 0x00002e28220075b4 */ /* 0x000fe20008209000 */
[----:B------:R-:W-:Y:S02]  /*2d60*/  USHF.R.U32.HI UR11, URZ, UR24, UR8 ;  /* 0x00000018ff0b7299 */ /* 0x000fe40008011608 */
[----:B------:R-:W-:Y:S02]  /*2d70*/  UIADD3 UR8, UPT, UPT, UR12, 0x26600, URZ ;  /* 0x000266000c087890 */ /* 0x000fe4000fffe0ff */
[----:B------:R-:W-:Y:S02]  /*2d80*/  USEL UR14, UR13, UR11, !UP2 ;  /* 0x0000000b0d0e7287 */ /* 0x000fe4000d000000 */
[----:B------:R-:W-:Y:S02]  /*2d90*/  UIADD3 UR12, UPT, UPT, -UR9, URZ, URZ ;  /* 0x000000ff090c7290 */ /* 0x000fe4000fffe1ff */
[----:B------:R-:W-:Y:S02]  /*2da0*/  UIADD3 UR11, UPT, UPT, -UR13, URZ, URZ ;  /* 0x000000ff0d0b7290 */ /* 0x000fe4000fffe1ff */
[----:B------:R-:W-:Y:S02]  /*2db0*/  UIADD3 UR15, UPT, UPT, -UR14, URZ, URZ ;  /* 0x000000ff0e0f7290 */ /* 0x000fe4000fffe1ff */
[----:B------:R-:W-:Y:S02]  /*2dc0*/  UIMAD UR12, UR18, UR12, UR43 ;  /* 0x0000000c120c72a4 */ /* 0x000fe4000f8e022b */
        /* <DEDUP_REMOVED lines=8> */
[----:B---3--:R-:W-:Y:S01]  /*2e50*/  UMOV UR11, UR31 ;  /* 0x0000001f000b7c82 */ /* 0x008fe20008000000 */
[----:B-1----:R-:W-:Y:S05]  /*2e60*/  BRA.U UP0, `(.L_x_36) ;  /* 0xfffffff900ec7547 */ /* 0x002fea000b83ffff */
.L_x_30:
[----:B---34-:R-:W-:Y:S01]  /*2e70*/  SHF.L.U32 R3, R2, 0x1f, RZ ;  /* 0x0000001f02037819 */ /* 0x018fe200000006ff */
[----:B------:R-:W-:-:S03]  /*2e80*/  NOP ;  /* 0x0000000000007918 */ /* 0x000fc60000000000 */
[----:B--2---:R-:W2:Y:S02]  /*2e90*/  SYNCS.PHASECHK.TRANS64.TRYWAIT P0, [UR30+0x260], R3 ;  /* 0x00026003ff0075a7 */ /* 0x004ea4000800111e */
[----:B--2---:R-:W-:Y:S05]  /*2ea0*/  @!P0 BRA `(.L_x_37) ;  /* 0x0000006800408947 */ /* 0x004fea0003800000 */
.L_x_144:
[----:B------:R-:W3:Y:S01]  /*2eb0*/  LDS.128 R4, [UR30+0x2a0] ;  /* 0x0002a01eff047984 */ /* 0x000ee20008000c00 */
[----:B------:R-:W-:Y:S02]  /*2ec0*/  UIADD3 UR4, UPT, UPT, UR30, 0x268, URZ ;  /* 0x000002681e047890 */ /* 0x000fe4000fffe0ff */
[----:B------:R-:W-:Y:S01]  /*2ed0*/  UISETP.GE.AND UP0, UPT, UR39, 0x1, UPT ;  /* 0x000000012700788c */ /* 0x000fe2000bf06270 */
[----:B------:R-:W-:Y:S01]  /*2ee0*/  @!PT LDS RZ, [RZ] ;  /* 0x00000000fffff984 */ /* 0x000fe20000000800 */
[----:B------:R-:W-:Y:S01]  /*2ef0*/  @!PT LDS RZ, [RZ] ;  /* 0x00000000fffff984 */ /* 0x000fe20000000800 */
[----:B------:R-:W-:Y:S01]  /*2f00*/  @!PT LDS RZ, [RZ] ;  /* 0x00000000fffff984 */ /* 0x000fe20000000800 */
[----:B------:R-:W-:Y:S01]  /*2f10*/  @!PT LDS RZ, [RZ] ;  /* 0x00000000fffff984 */ /* 0x000fe20000000800 */
[----:B------:R4:W-:Y:S06]  /*2f20*/  MEMBAR.ALL.CTA ;  /* 0x0000000000007992 */ /* 0x0009ec0000008000 */
[----:B----4-:R-:W4:Y:S01]  /*2f30*/  FENCE.VIEW.ASYNC.S ;  /* 0x00000000000073c6 */ /* 0x010f220000000000 */
[----:B------:R-:W-:-:S09]  /*2f40*/  UPRMT UR4, URZ, 0x654, UR4 ;  /* 0x00000654ff047896 */ /* 0x000fd20008000004 */
[----:B----4-:R-:W-:Y:S01]  /*2f50*/  SYNCS.ARRIVE.TRANS64.RED.A1T0 RZ, [UR4], RZ ;  /* 0x000000ffffff79a7 */ /* 0x010fe20008100404 */
[----:B---3--:R-:W-:-:S13]  /*2f60*/  LOP3.LUT P0, RZ, R6, 0x1, RZ, 0xc0, !PT ;  /* 0x0000000106ff7812 */ /* 0x008fda000780c0ff */
[----:B------:R-:W-:Y:S01]  /*2f70*/  VOTEU.ANY UP1, P0 ;  /* 0x0000000000ff7886 */ /* 0x000fe20000020100 */
[----:B------:R-:W-:-:S13]  /*2f80*/  PLOP3.LUT P0, PT, PT, PT, UP1, 0x80, 0x8 ;  /* 0x000000000008781c */ /* 0x000fda0003f0f018 */
[----:B--2---:R-:W-:Y:S02]  /*2f90*/  @P0 MOV R0, R4 ;  /* 0x0000000400000202 */ /* 0x004fe40000000f00 */
[----:B------:R-:W-:Y:S02]  /*2fa0*/  @P0 LOP3.LUT R4, R5, 0xffff, RZ, 0xc0, !PT ;  /* 0x0000ffff05040812 */ /* 0x000fe400078ec0ff */
[----:B------:R-:W-:Y:S02]  /*2fb0*/  @P0 R2UR UR6, R0 ;  /* 0x00000000000602ca */ /* 0x000fe400000e0000 */
[----:B------:R-:W-:-:S11]  /*2fc0*/  @P0 R2UR UR5, R4 ;  /* 0x00000000040502ca */ /* 0x000fd600000e0000 */
[----:B------:R-:W-:Y:S02]  /*2fd0*/  @UP1 UMOV UR53, UR6 ;  /* 0x0000000600351c82 */ /* 0x000fe40008000000 */
[----:B------:R-:W-:Y:S01]  /*2fe0*/  @UP1 UMOV UR52, UR5 ;  /* 0x0000000500341c82 */ /* 0x000fe20008000000 */
[----:B------:R-:W-:Y:S05]  /*2ff0*/  BRA.U !UP0, `(.L_x_38) ;  /* 0x0000000108d47547 */ /* 0x000fea000b800000 */
[----:B------:R-:W1:Y:S01]  /*3000*/  LDCU.128 UR16, c[0x0][0xc10] ;  /* 0x00018200ff1077ac */ /* 0x000e620008000c00 */
[----:B------:R-:W2:Y:S01]  /*3010*/  LDCU UR20, c[0x0][0xc20] ;  /* 0x00018400ff1477ac */ /* 0x000ea20008000800 */
[----:B------:R-:W3:Y:S01]  /*3020*/  LDCU UR13, c[0x0][0xc0c] ;  /* 0x00018180ff0d77ac */ /* 0x000ee20008000800 */
[----:B------:R-:W4:Y:S01]  /*3030*/  LDCU.64 UR14, c[0x0][0xc28] ;  /* 0x00018500ff0e77ac */ /* 0x000f220008000a00 */
[----:B------:R-:W-:Y:S02]  /*3040*/  UISETP.NE.AND UP3, UPT, UR39, 0x1, UPT ;  /* 0x000000012700788c */ /* 0x000fe4000bf65270 */
[----:B-1----:R-:W-:Y:S02]  /*3050*/  UIMAD.WIDE.U32 UR4, UR57, UR19, URZ ;  /* 0x00000013390472a5 */ /* 0x002fe4000f8e00ff */
[----:B------:R-:W-:Y:S02]  /*3060*/  UIMAD.WIDE.U32 UR6, UR58, UR16, URZ ;  /* 0x000000103a0672a5 */ /* 0x000fe4000f8e00ff */
[----:B------:R-:W-:-:S02]  /*3070*/  UISETP.NE.AND UP0, UPT, UR18, 0x1, UPT ;  /* 0x000000011200788c */ /* 0x000fc4000bf05270 */
[----:B------:R-:W-:Y:S01]  /*3080*/  UIMAD.WIDE.U32 UR10, UR52, UR19, URZ ;  /* 0x00000013340a72a5 */ /* 0x000fe2000f8e00ff */
[----:B------:R-:W-:Y:S01]  /*3090*/  UMOV UR4, UR5 ;  /* 0x0000000500047c82 */ /* 0x000fe20008000000 */
[----:B---3--:R-:W-:Y:S02]  /*30a0*/  UISETP.NE.AND UP2, UPT, UR13, 0x1, UPT ;  /* 0x000000010d00788c */ /* 0x008fe4000bf45270 */
[----:B--2---:R-:W-:Y:S02]  /*30b0*/  USHF.R.U32.HI UR5, URZ, UR20, UR4 ;  /* 0x00000014ff057299 */ /* 0x004fe40008011604 */
[----:B------:R-:W-:Y:S01]  /*30c0*/  UIMAD.WIDE.U32 UR8, UR53, UR16, URZ ;  /* 0x00000010350872a5 */ /* 0x000fe2000f8e00ff */
[----:B------:R-:W-:Y:S01]  /*30d0*/  UMOV UR4, UR7 ;  /* 0x0000000700047c82 */ /* 0x000fe20008000000 */
[----:B------:R-:W-:Y:S02]  /*30e0*/  USEL UR5, UR57, UR5, !UP0 ;  /* 0x0000000539057287 */ /* 0x000fe4000c000000 */
[----:B------:R-:W-:-:S02]  /*30f0*/  USHF.R.U32.HI UR4, URZ, UR17, UR4 ;  /* 0x00000011ff047299 */ /* 0x000fc40008011604 */
[----:B----4-:R-:W-:Y:S02]  /*3100*/  UIMAD.WIDE.U32 UR6, UR5, UR14, URZ ;  /* 0x0000000e050672a5 */ /* 0x010fe4000f8e00ff */
[----:B------:R-:W-:Y:S01]  /*3110*/  USEL UR12, UR58, UR4, !UP2 ;  /* 0x000000043a0c7287 */ /* 0x000fe2000d000000 */
[----:B------:R-:W-:Y:S02]  /*3120*/  UMOV UR8, UR9 ;  /* 0x0000000900087c82 */ /* 0x000fe40008000000 */
[----:B------:R-:W-:Y:S01]  /*3130*/  UMOV UR4, UR11 ;  /* 0x0000000b00047c82 */ /* 0x000fe20008000000 */
[----:B------:R-:W-:Y:S01]  /*3140*/  UIMAD.WIDE.U32 UR10, UR12, UR14, URZ ;  /* 0x0000000e0c0a72a5 */ /* 0x000fe2000f8e00ff */
[----:B------:R-:W-:Y:S01]  /*3150*/  UMOV UR6, UR7 ;  /* 0x0000000700067c82 */ /* 0x000fe20008000000 */
[----:B------:R-:W-:Y:S02]  /*3160*/  USHF.R.U32.HI UR4, URZ, UR20, UR4 ;  /* 0x00000014ff047299 */ /* 0x000fe40008011604 */
[----:B------:R-:W-:-:S02]  /*3170*/  @UP3 USHF.R.U32.HI UR5, URZ, UR15, UR6 ;  /* 0x0000000fff053299 */ /* 0x000fc40008011606 */
[----:B------:R-:W-:Y:S01]  /*3180*/  USHF.R.U32.HI UR17, URZ, UR17, UR8 ;  /* 0x00000011ff117299 */ /* 0x000fe20008011608 */
[----:B------:R-:W-:Y:S01]  /*3190*/  UMOV UR6, UR11 ;  /* 0x0000000b00067c82 */ /* 0x000fe20008000000 */
[----:B------:R-:W-:Y:S02]  /*31a0*/  USEL UR4, UR52, UR4, !UP0 ;  /* 0x0000000434047287 */ /* 0x000fe4000c000000 */
[----:B------:R-:W-:Y:S02]  /*31b0*/  @UP3 USHF.R.U32.HI UR12, URZ, UR15, UR6 ;  /* 0x0000000fff0c3299 */ /* 0x000fe40008011606 */
[----:B------:R-:W-:Y:S02]  /*31c0*/  UIMAD UR6, UR39, UR5, URZ ;  /* 0x00000005270672a4 */ /* 0x000fe4000f8e02ff */
[----:B------:R-:W-:Y:S02]  /*31d0*/  USEL UR5, UR53, UR17, !UP2 ;  /* 0x0000001135057287 */ /* 0x000fe4000d000000 */
[----:B------:R-:W-:-:S02]  /*31e0*/  UIMAD UR8, UR39, UR12, URZ ;  /* 0x0000000c270872a4 */ /* 0x000fc4000f8e02ff */
[----:B------:R-:W-:Y:S02]  /*31f0*/  UISETP.GE.AND UP0, UPT, UR4, UR6, UPT ;  /* 0x000000060400728c */ /* 0x000fe4000bf06270 */
[----:B------:R-:W-:Y:S02]  /*3200*/  UIMAD.WIDE.U32 UR6, UR4, UR14, URZ ;  /* 0x0000000e040672a5 */ /* 0x000fe4000f8e00ff */
[----:B------:R-:W-:Y:S02]  /*3210*/  UISETP.GE.OR UP0, UPT, UR5, UR8, UP0 ;  /* 0x000000080500728c */ /* 0x000fe40008706670 */
[----:B------:R-:W-:Y:S02]  /*3220*/  UIMAD.WIDE.U32 UR8, UR5, UR14, URZ ;  /* 0x0000000e050872a5 */ /* 0x000fe4000f8e00ff */
[----:B------:R-:W-:Y:S01]  /*3230*/  UIADD3 UR10, UPT, UPT, -UR4, URZ, URZ ;  /* 0x000000ff040a7290 */ /* 0x000fe2000fffe1ff */
[----:B------:R-:W-:Y:S02]  /*3240*/  UMOV UR6, UR7 ;  /* 0x0000000700067c82 */ /* 0x000fe40008000000 */
[----:B------:R-:W-:-:S02]  /*3250*/  USHF.R.U32.HI UR6, URZ, UR15, UR6 ;  /* 0x0000000fff067299 */ /* 0x000fc40008011606 */
[----:B------:R-:W-:Y:S02]  /*3260*/  UIMAD UR10, UR18, UR10, UR52 ;  /* 0x0000000a120a72a4 */ /* 0x000fe4000f8e0234 */
[----:B------:R-:W-:Y:S01]  /*3270*/  USEL UR6, UR4, UR6, !UP3 ;  /* 0x0000000604067287 */ /* 0x000fe2000d800000 */
[----:B------:R-:W-:Y:S01]  /*3280*/  @!UP0 UMOV UR7, UR9 ;  /* 0x0000000900078c82 */ /* 0x000fe20008000000 */
[----:B------:R-:W-:Y:S02]  /*3290*/  UIADD3 UR9, UPT, UPT, -UR5, URZ, URZ ;  /* 0x000000ff05097290 */ /* 0x000fe4000fffe1ff */
[----:B------:R-:W-:Y:S02]  /*32a0*/  @!UP0 USHF.R.U32.HI UR7, URZ, UR15, UR7 ;  /* 0x0000000fff078299 */ /* 0x000fe40008011607 */
[----:B------:R-:W-:Y:S02]  /*32b0*/  UIADD3 UR8, UPT, UPT, -UR6, URZ, URZ ;  /* 0x000000ff06087290 */ /* 0x000fe4000fffe1ff */
[----:B------:R-:W-:-:S02]  /*32c0*/  @!UP0 USEL UR7, UR5, UR7, !UP3 ;  /* 0x0000000705078287 */ /* 0x000fc4000d800000 */
[----:B------:R-:W-:Y:S02]  /*32d0*/  UIMAD UR8, UR39, UR8, UR4 ;  /* 0x00000008270872a4 */ /* 0x000fe4000f8e0204 */
[----:B------:R-:W-:Y:S02]  /*32e0*/  @!UP0 UIADD3 UR6, UPT, UPT, UR6, -UR7, URZ ;  /* 0x8000000706068290 */ /* 0x000fe4000fffe0ff */
[----:B------:R-:W-:Y:S02]  /*32f0*/  @!UP0 UIMAD UR7, UR8, UR12, UR7 ;  /* 0x0000000c080782a4 */ /* 0x000fe4000f8e0207 */
[----:B------:R-:W-:Y:S02]  /*3300*/  @!UP0 UIMAD UR4, UR39, UR6, UR5 ;  /* 0x00000006270482a4 */ /* 0x000fe4000f8e0205 */
[----:B------:R-:W-:Y:S02]  /*3310*/  UIMAD UR6, UR13, UR9, UR53 ;  /* 0x000000090d0672a4 */ /* 0x000fe4000f8e0235 */
[----:B------:R-:W-:Y:S01]  /*3320*/  UIMAD UR52, UR4, UR18, UR10 ;  /* 0x00000012043472a4 */ /* 0x000fe2000f8e020a */
[----:B------:R-:W-:-:S02]  /*3330*/  @!UP0 UMOV UR5, UR7 ;  /* 0x0000000700058c82 */ /* 0x000fc40008000000 */
[----:B------:R-:W-:-:S12]  /*3340*/  UIMAD UR53, UR5, UR13, UR6 ;  /* 0x0000000d053572a4 */ /* 0x000fd8000f8e0206 */
.L_x_38:
[----:B------:R-:W2:Y:S02]  /*3350*/  LDCU UR4, c[0x0][0xc30] ;  /* 0x00018600ff0477ac */ /* 0x000ea40008000800 */
[----:B--2---:R-:W-:-:S09]  /*3360*/  UISETP.NE.AND UP0, UPT, UR4, 0x1, UPT ;  /* 0x000000010400788c */ /* 0x004fd2000bf05270 */
[----:B------:R-:W-:Y:S05]  /*3370*/  BRA.U UP0, `(.L_x_39) ;  /* 0x0000000100447547 */ /* 0x000fea000b800000 */
[----:B------:R-:W2:Y:S01]  /*3380*/  LDCU.128 UR8, c[0x0][0xc10] ;  /* 0x00018200ff0877ac */ /* 0x000ea20008000c00 */
[----:B------:R-:W3:Y:S01]  /*3390*/  LDCU UR12, c[0x0][0xc0c] ;  /* 0x00018180ff0c77ac */ /* 0x000ee20008000800 */
[----:B------:R-:W4:Y:S01]  /*33a0*/  LDCU UR13, c[0x0][0xc20] ;  /* 0x00018400ff0d77ac */ /* 0x000f220008000800 */
[----:B--2---:R-:W-:Y:S02]  /*33b0*/  UIMAD.WIDE.U32 UR6, UR53, UR8, URZ ;  /* 0x00000008350672a5 */ /* 0x004fe4000f8e00ff */
[----:B------:R-:W-:Y:S02]  /*33c0*/  UIMAD.WIDE.U32 UR4, UR52, UR11, URZ ;  /* 0x0000000b340472a5 */ /* 0x000fe4000f8e00ff */
[----:B---3--:R-:W-:Y:S02]  /*33d0*/  UISETP.NE.AND UP2, UPT, UR12, 0x1, UPT ;  /* 0x000000010c00788c */ /* 0x008fe4000bf45270 */
[----:B------:R-:W-:Y:S01]  /*33e0*/  UISETP.NE.AND UP0, UPT, UR10, 0x1, UPT ;  /* 0x000000010a00788c */ /* 0x000fe2000bf05270 */
[----:B------:R-:W-:-:S02]  /*33f0*/  UMOV UR6, UR7 ;  /* 0x0000000700067c82 */ /* 0x000fc40008000000 */
[----:B------:R-:W-:Y:S01]  /*3400*/  UMOV UR4, UR5 ;  /* 0x0000000500047c82 */ /* 0x000fe20008000000 */
[----:B------:R-:W-:Y:S02]  /*3410*/  USHF.R.U32.HI UR6, URZ, UR9, UR6 ;  /* 0x00000009ff067299 */ /* 0x000fe40008011606 */
[----:B----4-:R-:W-:Y:S02]  /*3420*/  USHF.R.U32.HI UR4, URZ, UR13, UR4 ;  /* 0x0000000dff047299 */ /* 0x010fe40008011604 */
[----:B------:R-:W-:Y:S02]  /*3430*/  USEL UR5, UR53, UR6, !UP2 ;  /* 0x0000000635057287 */ /* 0x000fe4000d000000 */
[----:B------:R-:W-:-:S04]  /*3440*/  USEL UR4, UR52, UR4, !UP0 ;  /* 0x0000000434047287 */ /* 0x000fc8000c000000 */
[----:B------:R-:W-:Y:S02]  /*3450*/  UIADD3 UR6, UPT, UPT, UR5, -UR4, URZ ;  /* 0x8000000405067290 */ /* 0x000fe4000fffe0ff */
[----:B------:R-:W-:Y:S02]  /*3460*/  UIADD3 UR4, UPT, UPT, -UR5, UR4, URZ ;  /* 0x0000000405047290 */ /* 0x000fe4000fffe1ff */
[----:B------:R-:W-:Y:S02]  /*3470*/  UIMAD UR52, UR6, UR10, UR52 ;  /* 0x0000000a063472a4 */ /* 0x000fe4000f8e0234 */
[----:B------:R-:W-:-:S12]  /*3480*/  UIMAD UR53, UR4, UR12, UR53 ;  /* 0x0000000c043572a4 */ /* 0x000fd8000f8e0235 */
.L_x_39:
[----:B------:R-:W-:Y:S01]  /*3490*/  PLOP3.LUT P1, PT, PT, PT, PT, 0x80, 0x8 ;  /* 0x000000000008781c */ /* 0x000fe20003f2f070 */
[----:B------:R-:W-:Y:S01]  /*34a0*/  UIADD3 UR49, UPT, UPT, UR53, UR62, URZ ;  /* 0x0000003e35317290 */ /* 0x000fe2000fffe0ff */
[----:B------:R-:W-:Y:S01]  /*34b0*/  LOP3.LUT R2, R2, 0x1, RZ, 0x3c, !PT ;  /* 0x0000000102027812 */ /* 0x000fe200078e3cff */
[----:B------:R-:W-:Y:S01]  /*34c0*/  UIADD3 UR46, UPT, UPT, UR52, UR63, URZ ;  /* 0x0000003f342e7290 */ /* 0x000fe2000fffe0ff */
[----:B------:R-:W-:Y:S11]  /*34d0*/  BRA.U UP1, `(.L_x_40) ;  /* 0xffffffe5019c7547 */ /* 0x000ff6000b83ffff */
[----:B------:R-:W-:Y:S01]  /*34e0*/  UIADD3 UR30, UPT, UPT, UR30, 0x120, URZ ;  /* 0x000001201e1e7890 */ /* 0x000fe2000fffe0ff */
[----:B------:R-:W-:-:S03]  /*34f0*/  MOV R2, UR29 ;  /* 0x0000001d00027c02 */ /* 0x000fc60008000f00 */
[----:B------:R-:W-:Y:S01]  /*3500*/  ULEA UR4, UR31, UR30, 0x3 ;  /* 0x0000001e1f047291 */ /* 0x000fe2000f8e18ff */
[----:B------:R-:W-:-:S08]  /*3510*/  SHF.L.U32 R2, R2, 0x1f, RZ ;  /* 0x0000001f02027819 */ /* 0x000fd000000006ff */
[----:B------:R-:W2:Y:S02]  /*3520*/  SYNCS.PHASECHK.TRANS64.TRYWAIT P0, [UR4], R2 ;  /* 0x00000002ff0075a7 */ /* 0x000ea40008001104 */
[----:B--2---:R-:W-:Y:S05]  /*3530*/  @!P0 BRA `(.L_x_41) ;  /* 0x0000006000b48947 */ /* 0x004fea0003800000 */
.L_x_146:
[----:B------:R-:W-:-:S04]  /*3540*/  UIADD3 UR4, UPT, UPT, UR31, 0x1, URZ ;  /* 0x000000011f047890 */ /* 0x000fc8000fffe0ff */
[----:B------:R-:W-:-:S04]  /*3550*/  UISETP.NE.AND UP0, UPT, UR4, 0x24, UPT ;  /* 0x000000240400788c */ /* 0x000fc8000bf05270 */
[----:B------:R-:W-:Y:S02]  /*3560*/  USEL UR5, URZ, 0x1, UP0 ;  /* 0x00000001ff057887 */ /* 0x000fe40008000000 */
[----:B------:R-:W-:Y:S02]  /*3570*/  USEL UR4, UR4, URZ, UP0 ;  /* 0x000000ff04047287 */ /* 0x000fe40008000000 */
[----:B------:R-:W-:Y:S02]  /*3580*/  ULOP3.LUT UR6, UR29, UR5, URZ, 0x3c, !UPT ;  /* 0x000000051d067292 */ /* 0x000fe4000f8e3cff */
[----:B------:R-:W-:-:S04]  /*3590*/  ULEA UR5, UR4, UR30, 0x3 ;  /* 0x0000001e04057291 */ /* 0x000fc8000f8e18ff */
[----:B--2---:R-:W-:-:S04]  /*35a0*/  MOV R2, UR6 ;  /* 0x0000000600027c02 */ /* 0x004fc80008000f00 */
[----:B------:R-:W-:-:S04]  /*35b0*/  SHF.L.U32 R2, R2, 0x1f, RZ ;  /* 0x0000001f02027819 */ /* 0x000fc800000006ff */
[----:B------:R-:W2:Y:S02]  /*35c0*/  SYNCS.PHASECHK.TRANS64.TRYWAIT P0, [UR5], R2 ;  /* 0x00000002ff0075a7 */ /* 0x000ea40008001105 */
[----:B--2---:R-:W-:Y:S05]  /*35d0*/  @!P0 BRA `(.L_x_42) ;  /* 0x0000006000a48947 */ /* 0x004fea0003800000 */
.L_x_148:
        /* <DEDUP_REMOVED lines=10> */
.L_x_150:
        /* <DEDUP_REMOVED lines=10> */
.L_x_152:
        /* <DEDUP_REMOVED lines=10> */
.L_x_154:
        /* <DEDUP_REMOVED lines=10> */
.L_x_156:
        /* <DEDUP_REMOVED lines=10> */
.L_x_158:
        /* <DEDUP_REMOVED lines=10> */
.L_x_160:
        /* <DEDUP_REMOVED lines=10> */
.L_x_162:
        /* <DEDUP_REMOVED lines=10> */
.L_x_164:
        /* <DEDUP_REMOVED lines=10> */
.L_x_166:
        /* <DEDUP_REMOVED lines=10> */
.L_x_168:
        /* <DEDUP_REMOVED lines=10> */
.L_x_170:
        /* <DEDUP_REMOVED lines=10> */
.L_x_172:
        /* <DEDUP_REMOVED lines=10> */
.L_x_174:
        /* <DEDUP_REMOVED lines=10> */
.L_x_176:
        /* <DEDUP_REMOVED lines=10> */
.L_x_178:
        /* <DEDUP_REMOVED lines=10> */
.L_x_180:
        /* <DEDUP_REMOVED lines=10> */
.L_x_182:
        /* <DEDUP_REMOVED lines=10> */
.L_x_184:
        /* <DEDUP_REMOVED lines=10> */
.L_x_186:
        /* <DEDUP_REMOVED lines=10> */
.L_x_188:
        /* <DEDUP_REMOVED lines=10> */
.L_x_190:
        /* <DEDUP_REMOVED lines=10> */
.L_x_192:
        /* <DEDUP_REMOVED lines=10> */
.L_x_194:
        /* <DEDUP_REMOVED lines=10> */
.L_x_196:
        /* <DEDUP_REMOVED lines=10> */
.L_x_198:
        /* <DEDUP_REMOVED lines=10> */
.L_x_200:
        /* <DEDUP_REMOVED lines=10> */
.L_x_202:
        /* <DEDUP_REMOVED lines=10> */
.L_x_204:
        /* <DEDUP_REMOVED lines=10> */
.L_x_206:
        /* <DEDUP_REMOVED lines=10> */
.L_x_208:
        /* <DEDUP_REMOVED lines=10> */
.L_x_210:
        /* <DEDUP_REMOVED lines=10> */
.L_x_212:
        /* <DEDUP_REMOVED lines=10> */
.L_x_214:
[----:B------:R-:W-:-:S04]  /*4a80*/  UIADD3 UR4, UPT, UPT, UR4, 0x1, URZ ;  /* 0x0000000104047890 */ /* 0x000fc8000fffe0ff */
[----:B------:R-:W-:-:S04]  /*4a90*/  UISETP.NE.AND UP0, UPT, UR4, 0x24, UPT ;  /* 0x000000240400788c */ /* 0x000fc8000bf05270 */
[----:B------:R-:W-:Y:S02]  /*4aa0*/  USEL UR5, URZ, 0x1, UP0 ;  /* 0x00000001ff057887 */ /* 0x000fe40008000000 */
[----:B------:R-:W-:Y:S02]  /*4ab0*/  USEL UR4, UR4, URZ, UP0 ;  /* 0x000000ff04047287 */ /* 0x000fe40008000000 */
[----:B------:R-:W-:Y:S02]  /*4ac0*/  ULOP3.LUT UR5, UR6, UR5, URZ, 0x3c, !UPT ;  /* 0x0000000506057292 */ /* 0x000fe4000f8e3cff */
[----:B------:R-:W-:-:S04]  /*4ad0*/  ULEA UR4, UR4, UR30, 0x3 ;  /* 0x0000001e04047291 */ /* 0x000fc8000f8e18ff */
[----:B--2---:R-:W-:Y:S02]  /*4ae0*/  IMAD.U32 R2, RZ, RZ, UR5 ;  /* 0x00000005ff027e24 */ /* 0x004fe4000f8e00ff */
[----:B------:R-:W-:-:S03]  /*4af0*/  MOV R0, UR4 ;  /* 0x0000000400007c02 */ /* 0x000fc60008000f00 */
[----:B------:R-:W-:-:S07]  /*4b00*/  SHF.L.U32 R2, R2, 0x1f, RZ ;  /* 0x0000001f02027819 */ /* 0x000fce00000006ff */
.L_x_76:
[----:B--2---:R2:W3:Y:S02]  /*4b10*/  SYNCS.PHASECHK.TRANS64.TRYWAIT P0, [R0+URZ], R2 ;  /* 0x00000002000075a7 */ /* 0x0044e400080011ff */
[----:B---3--:R-:W-:Y:S05]  /*4b20*/  @!P0 NANOSLEEP.SYNCS 0x989680 ;  /* 0x009896800000895d */ /* 0x008fea0003900000 */
[----:B------:R-:W3:Y:S02]  /*4b30*/  @!P0 SYNCS.PHASECHK.TRANS64 P0, [R0+URZ], R2 ;  /* 0x00000002000085a7 */ /* 0x000ee400080010ff */
[----:B-1-3--:R-:W-:Y:S05]  /*4b40*/  @P0 EXIT ;  /* 0x000000000000094d */ /* 0x00afea0003800000 */
[----:B------:R-:W-:Y:S05]  /*4b50*/  BRA `(.L_x_76) ;  /* 0xfffffffc00ec7947 */ /* 0x000fea000383ffff */
.L_x_22:
[----:B------:R-:W2:Y:S02]  /*4b60*/  S2UR UR4, SR_CgaCtaId ;  /* 0x00000000000479c3 */ /* 0x000ea40000008800 */
[----:B--2---:R-:W-:-:S04]  /*4b70*/  UISETP.NE.AND UP0, UPT, UR4, URZ, UPT ;  /* 0x000000ff0400728c */ /* 0x004fc8000bf05270 */
[----:B------:R-:W-:-:S09]  /*4b80*/  UISETP.NE.OR UP0, UPT, UR18, 0x1, UP0 ;  /* 0x000000011200788c */ /* 0x000fd20008705670 */
[----:B------:R-:W-:Y:S05]  /*4b90*/  BRA.U UP0, `(.L_x_77) ;  /* 0x0000000100b47547 */ /* 0x000fea000b800000 */
[----:B------:R-:W2:Y:S01]  /*4ba0*/  S2UR UR5, SR_CgaCtaId ;  /* 0x00000000000579c3 */ /* 0x000ea20000008800 */
[----:B------:R-:W-:Y:S01]  /*4bb0*/  UMOV UR4, 0x400 ;  /* 0x0000040000047882 */ /* 0x000fe20000000000 */
[----:B------:R-:W-:Y:S01]  /*4bc0*/  HFMA2 R2, -RZ, RZ, 0, 5.9604644775390625e-08 ;  /* 0x00000001ff027431 */ /* 0x000fe200000001ff */
[----:B------:R-:W-:Y:S01]  /*4bd0*/  ISETP.GE.U32.AND P0, PT, R3, 0x2, PT ;  /* 0x000000020300780c */ /* 0x000fe20003f06070 */
[----:B------:R-:W-:Y:S01]  /*4be0*/  IMAD.MOV.U32 R8, RZ, RZ, RZ ;  /* 0x000000ffff087224 */ /* 0x000fe200078e00ff */
[----:B--2---:R-:W-:-:S04]  /*4bf0*/  ULEA UR4, UR5, UR4, 0x18 ;  /* 0x0000000405047291 */ /* 0x004fc8000f8ec0ff */
[----:B------:R-:W-:Y:S02]  /*4c00*/  UIADD3 UR5, UPT, UPT, UR4, 0x268, URZ ;  /* 0x0000026804057890 */ /* 0x000fe4000fffe0ff */
[----:B------:R-:W-:Y:S02]  /*4c10*/  UIADD3 UR8, UPT, UPT, UR4, 0x260, URZ ;  /* 0x0000026004087890 */ /* 0x000fe4000fffe0ff */
[----:B------:R-:W-:-:S12]  /*4c20*/  UPRMT UR5, URZ, 0x654, UR5 ;  /* 0x00000654ff057896 */ /* 0x000fd80008000005 */
.L_x_80:
[----:B------:R-:W-:Y:S01]  /*4c30*/  SHF.L.U32 R6, R2, 0x1f, RZ ;  /* 0x0000001f02067819 */ /* 0x000fe200000006ff */
[----:B------:R-:W-:Y:S02]  /*4c40*/  IMAD.U32 R4, RZ, RZ, UR8 ;  /* 0x00000008ff047e24 */ /* 0x000fe4000f8e00ff */
[----:B------:R-:W-:Y:S01]  /*4c50*/  @!P0 IMAD.MOV.U32 R5, RZ, RZ, 0x10 ;  /* 0x00000010ff058424 */ /* 0x000fe200078e00ff */
[----:B------:R-:W2:Y:S02]  /*4c60*/  SYNCS.PHASECHK.TRANS64.TRYWAIT P1, [UR4+0x268], R6 ;  /* 0x00026806ff0075a7 */ /* 0x000ea40008021104 */
[----:B------:R-:W-:-:S04]  /*4c70*/  PRMT R4, R3, 0x654, R4 ;  /* 0x0000065403047816 */ /* 0x000fc80000000004 */
[----:B------:R-:W-:Y:S01]  /*4c80*/  SEL R0, R4, R0, !P0 ;  /* 0x0000000004007207 */ /* 0x000fe20004000000 */
[----:B--2---:R-:W-:Y:S06]  /*4c90*/  @!P1 BRA `(.L_x_78) ;  /* 0x0000005800249947 */ /* 0x004fec0003800000 */
.L_x_216:
[----:B------:R-:W-:Y:S01]  /*4ca0*/  UIADD3 UR6, UPT, UPT, UR4, 0x2a0, URZ ;  /* 0x000002a004067890 */ /* 0x000fe2000fffe0ff */
[----:B------:R3:W-:Y:S01]  /*4cb0*/  @!P0 SYNCS.ARRIVE.TRANS64.RED RZ, [R0+URZ], R5 ;  /* 0x0000000500ff89a7 */ /* 0x0007e200080004ff */
[----:B------:R-:W-:Y:S01]  /*4cc0*/  UIADD3 UR7, UPT, UPT, UR4, 0x260, URZ ;  /* 0x0000026004077890 */ /* 0x000fe2000fffe0ff */
[----:B------:R-:W-:-:S08]  /*4cd0*/  LOP3.LUT R2, R2, 0x1, RZ, 0x3c, !PT ;  /* 0x0000000102027812 */ /* 0x000fd000078e3cff */
[----:B------:R-:W-:Y:S06]  /*4ce0*/  UGETNEXTWORKID.BROADCAST [UR6], [UR7] ;  /* 0x00000000060073ca */ /* 0x000fec0008000100 */
[----:B---3--:R-:W-:-:S04]  /*4cf0*/  SHF.L.U32 R5, R8, 0x1f, RZ ;  /* 0x0000001f08057819 */ /* 0x008fc800000006ff */
[----:B------:R-:W3:Y:S02]  /*4d00*/  SYNCS.PHASECHK.TRANS64.TRYWAIT P1, [UR4+0x260], R5 ;  /* 0x00026005ff0075a7 */ /* 0x000ee40008021104 */
[----:B---3--:R-:W-:Y:S05]  /*4d10*/  @!P1 BRA `(.L_x_79) ;  /* 0x00000058001c9947 */ /* 0x008fea0003800000 */
.L_x_218:
[----:B--2---:R-:W2:Y:S01]  /*4d20*/  LDS.128 R4, [UR4+0x2a0] ;  /* 0x0002a004ff047984 */ /* 0x004ea20008000c00 */
[----:B------:R-:W-:Y:S01]  /*4d30*/  LOP3.LUT R8, R8, 0x1, RZ, 0x3c, !PT ;  /* 0x0000000108087812 */ /* 0x000fe200078e3cff */
[----:B------:R-:W-:Y:S01]  /*4d40*/  @!PT LDS RZ, [RZ] ;  /* 0x00000000fffff984 */ /* 0x000fe20000000800 */
[----:B------:R-:W-:Y:S01]  /*4d50*/  @!PT LDS RZ, [RZ] ;  /* 0x00000000fffff984 */ /* 0x000fe20000000800 */
[----:B------:R-:W-:Y:S01]  /*4d60*/  @!PT LDS RZ, [RZ] ;  /* 0x00000000fffff984 */ /* 0x000fe20000000800 */
[----:B------:R-:W-:Y:S01]  /*4d70*/  @!PT LDS RZ, [RZ] ;  /* 0x00000000fffff984 */ /* 0x000fe20000000800 */
[----:B------:R3:W-:Y:S06]  /*4d80*/  MEMBAR.ALL.CTA ;  /* 0x0000000000007992 */ /* 0x0007ec0000008000 */
[----:B---3--:R-:W3:Y:S02]  /*4d90*/  FENCE.VIEW.ASYNC.S ;  /* 0x00000000000073c6 */ /* 0x008ee40000000000 */
[----:B---3--:R-:W-:Y:S01]  /*4da0*/  SYNCS.ARRIVE.TRANS64.RED.A1T0 RZ, [UR5], RZ ;  /* 0x000000ffffff79a7 */ /* 0x008fe20008100405 */
[----:B--2---:R-:W-:-:S13]  /*4db0*/  LOP3.LUT P1, RZ, R6, 0x1, RZ, 0xc0, !PT ;  /* 0x0000000106ff7812 */ /* 0x004fda000782c0ff */
[----:B------:R-:W-:Y:S05]  /*4dc0*/  @P1 BRA `(.L_x_80) ;  /* 0xfffffffc00981947 */ /* 0x000fea000383ffff */
[----:B------:R-:W-:-:S04]  /*4dd0*/  SHF.L.U32 R0, R2, 0x1f, RZ ;  /* 0x0000001f02007819 */ /* 0x000fc800000006ff */
[----:B------:R-:W2:Y:S02]  /*4de0*/  SYNCS.PHASECHK.TRANS64 P0, [UR4+0x268], R0 ;  /* 0x00026800ff0075a7 */ /* 0x000ea40008001004 */
[----:B-12---:R-:W-:Y:S05]  /*4df0*/  @P0 EXIT ;  /* 0x000000000000094d */ /* 0x006fea0003800000 */
[----:B------:R-:W-:-:S07]  /*4e00*/  MOV R0, UR4 ;  /* 0x0000000400007c02 */ /* 0x000fce0008000f00 */
.L_x_81:
[----:B-1----:R-:W-:-:S04]  /*4e10*/  SHF.L.U32 R3, R2, 0x1f, RZ ;  /* 0x0000001f02037819 */ /* 0x002fc800000006ff */
[----:B------:R1:W2:Y:S03]  /*4e20*/  SYNCS.PHASECHK.TRANS64.TRYWAIT P0, [R0+URZ+0x268], R3 ;  /* 0x00026803000075a7 */ /* 0x0002a600080011ff */
[----:B--2---:R-:W-:Y:S05]  /*4e30*/  @!P0 NANOSLEEP.SYNCS 0x989680 ;  /* 0x009896800000895d */ /* 0x004fea0003900000 */
[----:B------:R-:W2:Y:S02]  /*4e40*/  @!P0 SYNCS.PHASECHK.TRANS64 P0, [R0+URZ+0x268], R3 ;  /* 0x00026803000085a7 */ /* 0x000ea400080010ff */
[----:B--2---:R-:W-:Y:S05]  /*4e50*/  @P0 EXIT ;  /* 0x000000000000094d */ /* 0x004fea0003800000 */
[----:B------:R-:W-:Y:S05]  /*4e60*/  BRA `(.L_x_81) ;  /* 0xfffffffc00e87947 */ /* 0x000fea000383ffff */
.L_x_77:
[----:B------:R-:W-:Y:S05]  /*4e70*/  BRA.U UP4, `(.L_x_82) ;  /* 0x00000011045c7547 */ /* 0x000fea000b800000 */
[----:B------:R-:W2:Y:S01]  /*4e80*/  S2UR UR4, SR_CgaCtaId ;  /* 0x00000000000479c3 */ /* 0x000ea20000008800 */
[----:B------:R-:W-:Y:S01]  /*4e90*/  UMOV UR5, 0x40 ;  /* 0x0000004000057882 */ /* 0x000fe20000000000 */
[----:B------:R-:W-:Y:S01]  /*4ea0*/  NOP ;  /* 0x0000000000007918 */ /* 0x000fe20000000000 */
[----:B------:R-:W-:Y:S01]  /*4eb0*/  UMOV UR6, 0x400 ;  /* 0x0000040000067882 */ /* 0x000fe20000000000 */
[----:B--2---:R-:W-:Y:S02]  /*4ec0*/  ULEA UR5, UR4, UR5, 0x18 ;  /* 0x0000000504057291 */ /* 0x004fe4000f8ec0ff */
[----:B------:R-:W-:-:S07]  /*4ed0*/  ULEA UR6, UR4, UR6, 0x18 ;  /* 0x0000000604067291 */ /* 0x000fce000f8ec0ff */
[----:B------:R-:W2:Y:S02]  /*4ee0*/  LDS.U8 R3, [UR5+0x1c] ;  /* 0x00001c05ff037984 */ /* 0x000ea40008000000 */
[----:B--2---:R-:W-:-:S13]  /*4ef0*/  ISETP.NE.AND P0, PT, R3, RZ, PT ;  /* 0x000000ff0300720c */ /* 0x004fda0003f05270 */
[----:B------:R-:W-:Y:S05]  /*4f00*/  @P0 BRA `(.L_x_83) ;  /* 0x0000000400080947 */ /* 0x000fea0003800000 */
[----:B------:R-:W-:Y:S02]  /*4f10*/  UISETP.NE.U32.AND UP1, UPT, UR33, 0x1, UPT ;  /* 0x000000012100788c */ /* 0x000fe4000bf25070 */
[----:B------:R-:W-:-:S07]  /*4f20*/  UIADD3 UR7, UPT, UPT, UR5, 0x8, URZ ;  /* 0x0000000805077890 */ /* 0x000fce000fffe0ff */
[----:B------:R-:W-:Y:S05]  /*4f30*/  BRA.U !UP1, `(.L_x_84) ;  /* 0x00000001099c7547 */ /* 0x000fea000b800000 */
[----:B------:R-:W-:Y:S01]  /*4f40*/  ELECT P0, URZ, PT ;  /* 0x0000000000ff782f */ /* 0x000fe20003800000 */
[----:B------:R-:W-:-:S12]  /*4f50*/  BSSY B0, `(.L_x_84) ;  /* 0x0000025000007945 */ /* 0x000fd80003800000 */
[----:B------:R-:W-:Y:S05]  /*4f60*/  @!P0 BRA `(.L_x_85) ;  /* 0x00000000008c8947 */ /* 0x000fea0003800000 */
[----:B------:R-:W-:-:S05]  /*4f70*/  UMOV UR4, 0x10 ;  /* 0x0000001000047882 */ /* 0x000fca0000000000 */
[----:B------:R-:W-:Y:S04]  /*4f80*/  DEPBAR.LE SB2, 0x36 ;  /* 0x0000ad800000791a */ /* 0x000fe80000000000 */
[----:B------:R-:W2:Y:S02]  /*4f90*/  UTCATOMSWS.2CTA.FIND_AND_SET.ALIGN UP0, UR4, UR4 ;  /* 0x00000004000475e3 */ /* 0x000ea40008200800 */
[----:B--2---:R-:W-:Y:S01]  /*4fa0*/  MOV R10, UR4 ;  /* 0x00000004000a7c02 */ /* 0x004fe20008000f00 */
[----:B------:R-:W-:Y:S06]  /*4fb0*/  BRA.U UP0, `(.L_x_86) ;  /* 0x0000000100187547 */ /* 0x000fec000b800000 */
.L_x_87:
[----:B------:R-:W-:Y:S05]  /*4fc0*/  NANOSLEEP 0x64 ;  /* 0x000000640000795d */ /* 0x000fea0003800000 */
[----:B------:R-:W-:-:S05]  /*4fd0*/  UMOV UR4, 0x10 ;  /* 0x0000001000047882 */ /* 0x000fca0000000000 */
[----:B------:R-:W-:Y:S04]  /*4fe0*/  DEPBAR.LE SB2, 0x36 ;  /* 0x0000ad800000791a */ /* 0x000fe80000000000 */
[----:B------:R-:W2:Y:S02]  /*4ff0*/  UTCATOMSWS.2CTA.FIND_AND_SET.ALIGN UP0, UR4, UR4 ;  /* 0x00000004000475e3 */ /* 0x000ea40008200800 */
[----:B--2---:R-:W-:Y:S01]  /*5000*/  MOV R10, UR4 ;  /* 0x00000004000a7c02 */ /* 0x004fe20008000f00 */
[----:B------:R-:W-:Y:S05]  /*5010*/  BRA.U !UP0, `(.L_x_87) ;  /* 0xfffffffd08e87547 */ /* 0x000fea000b83ffff */
.L_x_86:
[----:B------:R-:W2:Y:S01]  /*5020*/  LDS R6, [UR5+0x10] ;  /* 0x00001005ff067984 */ /* 0x000ea20008000800 */
[----:B------:R-:W-:Y:S01]  /*5030*/  IMAD.U32 R3, RZ, RZ, UR6 ;  /* 0x00000006ff037e24 */ /* 0x000fe2000f8e00ff */
[----:B------:R-:W-:-:S03]  /*5040*/  MOV R4, UR32 ;  /* 0x0000002000047c02 */ /* 0x000fc60008000f00 */
[----:B------:R-:W-:Y:S01]  /*5050*/  VIADD R3, R3, 0x2b0 ;  /* 0x000002b003037836 */ /* 0x000fe20000000000 */
[----:B--2---:R-:W-:-:S04]  /*5060*/  SHF.L.U32 R6, R6, 0x1f, RZ ;  /* 0x0000001f06067819 */ /* 0x004fc800000006ff */
[----:B------:R-:W2:Y:S02]  /*5070*/  SYNCS.PHASECHK.TRANS64.TRYWAIT P0, [UR5+0x8], R6 ;  /* 0x00000806ff0075a7 */ /* 0x000ea40008001105 */
[----:B--2---:R-:W-:Y:S05]  /*5080*/  @P0 BRA `(.L_x_88) ;  /* 0x0000000000080947 */ /* 0x004fea0003800000 */
[----:B------:R-:W2:Y:S02]  /*5090*/  SYNCS.PHASECHK.TRANS64.TRYWAIT P0, [UR5+0x8], R6 ;  /* 0x00000806ff0075a7 */ /* 0x000ea40008001105 */
[----:B--2---:R-:W-:Y:S05]  /*50a0*/  @!P0 BRA `(.L_x_89) ;  /* 0x0000005400508947 */ /* 0x004fea0003800000 */
.L_x_88:
[----:B------:R-:W-:Y:S01]  /*50b0*/  PRMT R4, R4, 0x654, R3 ;  /* 0x0000065404047816 */ /* 0x000fe20000000003 */
[----:B------:R-:W-:Y:S01]  /*50c0*/  HFMA2 R3, -RZ, RZ, 0, 5.9604644775390625e-08 ;  /* 0x00000001ff037431 */ /* 0x000fe200000001ff */
[----:B------:R-:W-:Y:S01]  /*50d0*/  UPRMT UR4, UR32, 0x654, UR7 ;  /* 0x0000065420047896 */ /* 0x000fe20008000007 */
[----:B------:R-:W-:Y:S02]  /*50e0*/  IMAD.MOV.U32 R8, RZ, RZ, 0xffff ;  /* 0x0000ffffff087424 */ /* 0x000fe400078e00ff */
[----:B--2---:R-:W-:Y:S02]  /*50f0*/  IMAD.MOV.U32 R6, RZ, RZ, 0x4 ;  /* 0x00000004ff067424 */ /* 0x004fe400078e00ff */
[----:B------:R-:W-:Y:S01]  /*5100*/  IMAD.SHL.U32 R9, R10, 0x20, RZ ;  /* 0x000000200a097824 */ /* 0x000fe200078e00ff */
[----:B------:R-:W-:Y:S02]  /*5110*/  MOV R5, UR4 ;  /* 0x0000000400057c02 */ /* 0x000fe40008000f00 */
[-C--:B------:R-:W-:Y:S01]  /*5120*/  SHF.L.U32 R8, R8, R10.reuse, RZ ;  /* 0x0000000a08087219 */ /* 0x080fe200000006ff */
[----:B------:R2:W-:Y:S01]  /*5130*/  SYNCS.ARRIVE.TRANS64.RED RZ, [UR4], R6 ;  /* 0x00000006ffff79a7 */ /* 0x0005e20008000404 */
[----:B------:R-:W-:Y:S01]  /*5140*/  SHF.L.U32 R7, R3, R10, RZ ;  /* 0x0000000a03077219 */ /* 0x000fe200000006ff */
[----:B------:R2:W-:Y:S04]  /*5150*/  STS [UR6+0x2b0], R9 ;  /* 0x0002b009ff007988 */ /* 0x0005e80008000806 */
[----:B------:R2:W-:Y:S04]  /*5160*/  STAS [R4.64], R10 ;  /* 0x0000000a04007dbd */ /* 0x0005e8000c0008ff */
[----:B------:R2:W-:Y:S04]  /*5170*/  ATOMS.OR RZ, [UR5+0x14], R8 ;  /* 0x00001408ffff798c */ /* 0x0005e8000b000005 */
[----:B------:R2:W-:Y:S04]  /*5180*/  ATOMS.OR RZ, [UR5+0x18], R7 ;  /* 0x00001807ffff798c */ /* 0x0005e8000b000005 */
[----:B------:R2:W-:Y:S02]  /*5190*/  ATOMS.XOR RZ, [UR5+0x10], R3 ;  /* 0x00001003ffff798c */ /* 0x0005e4000b800005 */
.L_x_85:
[----:B-1----:R-:W-:Y:S05]  /*51a0*/  BSYNC B0 ;  /* 0x0000000000007941 */ /* 0x002fea0003800000 */
.L_x_84:
[----:B------:R-:W-:Y:S05]  /*51b0*/  BRA.U UP1, `(.L_x_90) ;  /* 0x00000001016c7547 */ /* 0x000fea000b800000 */
[----:B------:R-:W-:-:S03]  /*51c0*/  UMOV UR4, 0xffffffff ;  /* 0xffffffff00047882 */ /* 0x000fc60000000000 */
[----:B------:R-:W-:Y:S05]  /*51d0*/  BRA.DIV UR4, `(.L_x_91) ;  /* 0x00000056041c7947 */ /* 0x000fea000b800000 */
[----:B------:R-:W-:-:S13]  /*51e0*/  ELECT P0, URZ, PT ;  /* 0x0000000000ff782f */ /* 0x000fda0003800000 */
.L_x_221:
[----:B------:R-:W-:Y:S05]  /*51f0*/  @!P0 BRA `(.L_x_90) ;  /* 0x00000000005c8947 */ /* 0x000fea0003800000 */
[----:B--2---:R-:W2:Y:S02]  /*5200*/  LDS R4, [UR5+0x10] ;  /* 0x00001005ff047984 */ /* 0x004ea40008000800 */
[----:B--2---:R-:W-:-:S04]  /*5210*/  SHF.L.U32 R4, R4, 0x1f, RZ ;  /* 0x0000001f04047819 */ /* 0x004fc800000006ff */
[----:B------:R-:W2:Y:S02]  /*5220*/  SYNCS.PHASECHK.TRANS64.TRYWAIT P0, [UR5+0x8], R4 ;  /* 0x00000804ff0075a7 */ /* 0x000ea40008001105 */
[----:B--2---:R-:W-:Y:S05]  /*5230*/  @P0 BRA `(.L_x_92) ;  /* 0x0000000000080947 */ /* 0x004fea0003800000 */
[----:B------:R-:W2:Y:S02]  /*5240*/  SYNCS.PHASECHK.TRANS64.TRYWAIT P0, [UR5+0x8], R4 ;  /* 0x00000804ff0075a7 */ /* 0x000ea40008001105 */
[----:B--2---:R-:W-:Y:S05]  /*5250*/  @!P0 BRA `(.L_x_93) ;  /* 0x0000005400208947 */ /* 0x004fea0003800000 */
.L_x_92:
[----:B------:R-:W3:Y:S01]  /*5260*/  LDS R6, [UR6+0x2b0] ;  /* 0x0002b006ff067984 */ /* 0x000ee20008000800 */
[----:B--2---:R-:W-:Y:S02]  /*5270*/  HFMA2 R3, -RZ, RZ, 0, 5.9604644775390625e-08 ;  /* 0x00000001ff037431 */ /* 0x004fe400000001ff */
[----:B------:R-:W-:Y:S01]  /*5280*/  IMAD.MOV.U32 R4, RZ, RZ, 0xffff ;  /* 0x0000ffffff047424 */ /* 0x000fe200078e00ff */
[----:B------:R-:W-:Y:S01]  /*5290*/  UPRMT UR4, UR32, 0x654, UR7 ;  /* 0x0000065420047896 */ /* 0x000fe20008000007 */
[----:B---3--:R-:W-:-:S03]  /*52a0*/  IMAD.SHL.U32 R5, R6, 0x20, RZ ;  /* 0x0000002006057824 */ /* 0x008fc600078e00ff */
[-C--:B------:R-:W-:Y:S02]  /*52b0*/  SHF.L.U32 R4, R4, R6.reuse, RZ ;  /* 0x0000000604047219 */ /* 0x080fe400000006ff */
[----:B------:R-:W-:Y:S01]  /*52c0*/  SHF.L.U32 R6, R3, R6, RZ ;  /* 0x0000000603067219 */ /* 0x000fe200000006ff */
[----:B------:R3:W-:Y:S04]  /*52d0*/  STS [UR6+0x2b0], R5 ;  /* 0x0002b005ff007988 */ /* 0x0007e80008000806 */
[----:B------:R3:W-:Y:S04]  /*52e0*/  ATOMS.OR RZ, [UR5+0x14], R4 ;  /* 0x00001404ffff798c */ /* 0x0007e8000b000005 */
[----:B------:R3:W-:Y:S01]  /*52f0*/  ATOMS.OR RZ, [UR5+0x18], R6 ;  /* 0x00001806ffff798c */ /* 0x0007e2000b000005 */
[----:B------:R-:W-:Y:S03]  /*5300*/  SYNCS.ARRIVE.TRANS64.RED.A1T0 RZ, [UR4], RZ ;  /* 0x000000ffffff79a7 */ /* 0x000fe60008100404 */
[----:B------:R3:W-:Y:S01]  /*5310*/  ATOMS.XOR RZ, [UR5+0x10], R3 ;  /* 0x00001003ffff798c */ /* 0x0007e2000b800005 */
[----:B------:R-:W-:Y:S05]  /*5320*/  BRA `(.L_x_90) ;  /* 0x0000000000107947 */ /* 0x000fea0003800000 */
.L_x_83:
[----:B------:R-:W-:Y:S02]  /*5330*/  MOV R3, 0xffffffff ;  /* 0xffffffff00037802 */ /* 0x000fe40000000f00 */
[----:B------:R-:W-:-:S03]  /*5340*/  MOV R4, 0x5370 ;  /* 0x0000537000047802 */ /* 0x000fc60000000f00 */
[----:B------:R2:W-:Y:S04]  /*5350*/  STS [UR6+0x2b0], R3 ;  /* 0x0002b003ff007988 */ /* 0x0005e80008000806 */
[----:B-12--5:R-:W-:Y:S05]  /*5360*/  CALL.REL.NOINC `($__internal_1_$__cuda_sm10x_tcgen05_guardrail_trap_phase_invalid_during_alloc) ;  /* 0x0000005800047944 */ /* 0x026fea0003c00000 */
.L_x_90:
[----:B------:R-:W-:Y:S05]  /*5370*/  WARPSYNC.ALL ;  /* 0x0000000000007948 */ /* 0x000fea0003800000 */
[----:B------:R-:W4:Y:S01]  /*5380*/  S2UR UR18, SR_CgaCtaId ;  /* 0x00000000001279c3 */ /* 0x000f220000008800 */
[----:B------:R-:W-:Y:S01]  /*5390*/  UMOV UR4, 0x400 ;  /* 0x0000040000047882 */ /* 0x000fe20000000000 */
[----:B------:R-:W-:-:S06]  /*53a0*/  NOP ;  /* 0x0000000000007918 */ /* 0x000fcc0000000000 */
[----:B------:R-:W-:Y:S06]  /*53b0*/  BAR.ARV 0x6, 0xa0 ;  /* 0x0182800000007b1d */ /* 0x000fec0000002000 */
[----:B------:R-:W1:Y:S01]  /*53c0*/  LDCU UR5, c[0x0][0x394] ;  /* 0x00007280ff0577ac */ /* 0x000e620008000800 */
[----:B------:R-:W-:Y:S01]  /*53d0*/  LOP3.LUT R2, R2, 0xffff, RZ, 0xc0, !PT ;  /* 0x0000ffff02027812 */ /* 0x000fe200078ec0ff */
[----:B--2---:R-:W-:Y:S01]  /*53e0*/  IMAD.MOV.U32 R8, RZ, RZ, 0x1 ;  /* 0x00000001ff087424 */ /* 0x004fe200078e00ff */
[----:B------:R-:W-:Y:S01]  /*53f0*/  LOP3.LUT R0, R0, 0xffff, RZ, 0xc0, !PT ;  /* 0x0000ffff00007812 */ /* 0x000fe200078ec0ff */
[----:B------:R-:W-:Y:S01]  /*5400*/  UMOV UR22, URZ ;  /* 0x000000ff00167c82 */ /* 0x000fe20008000000 */
[----:B------:R-:W-:Y:S01]  /*5410*/  R2UR UR19, R2 ;  /* 0x00000000021372ca */ /* 0x000fe200000e0000 */
[----:B------:R-:W-:Y:S01]  /*5420*/  IMAD.MOV.U32 R2, RZ, RZ, RZ ;  /* 0x000000ffff027224 */ /* 0x000fe200078e00ff */
[----:B------:R-:W-:Y:S01]  /*5430*/  R2UR UR30, R0 ;  /* 0x00000000001e72ca */ /* 0x000fe200000e0000 */
[----:B------:R-:W-:Y:S01]  /*5440*/  IMAD.MOV.U32 R0, RZ, RZ, RZ ;  /* 0x000000ffff007224 */ /* 0x000fe200078e00ff */
[----:B------:R-:W-:-:S02]  /*5450*/  UISETP.NE.AND UP4, UPT, UR33, URZ, UPT ;  /* 0x000000ff2100728c */ /* 0x000fc4000bf85270 */
[----:B----4-:R-:W-:Y:S01]  /*5460*/  ULEA UR18, UR18, UR4, 0x18 ;  /* 0x0000000412127291 */ /* 0x010fe2000f8ec0ff */
[----:B------:R-:W-:Y:S01]  /*5470*/  UMOV UR15, URZ ;  /* 0x000000ff000f7c82 */ /* 0x000fe20008000000 */
[----:B------:R-:W-:Y:S02]  /*5480*/  UMOV UR26, 0x0 ;  /* 0x00000000001a7882 */ /* 0x000fe40000000000 */
[----:B------:R-:W-:Y:S02]  /*5490*/  UIADD3 UR6, UPT, UPT, UR18, 0x2600, URZ ;  /* 0x0000260012067890 */ /* 0x000fe4000fffe0ff */
[----:B------:R-:W-:Y:S02]  /*54a0*/  UIADD3 UR7, UPT, UPT, UR18, 0x26600, URZ ;  /* 0x0002660012077890 */ /* 0x000fe4000fffe0ff */
[----:B-1----:R-:W-:Y:S01]  /*54b0*/  UIADD3 UR5, UPT, UPT, UR5, 0x3f, URZ ;  /* 0x0000003f05057890 */ /* 0x002fe2000fffe0ff */
[----:B---3--:R-:W1:Y:S01]  /*54c0*/  LDS R3, [UR18+0x2b0] ;  /* 0x0002b012ff037984 */ /* 0x008e620008000800 */
[----:B------:R-:W-:-:S02]  /*54d0*/  UIADD3 UR29, UPT, UPT, UR18, 0x268, URZ ;  /* 0x00000268121d7890 */ /* 0x000fc4000fffe0ff */
[----:B------:R-:W-:Y:S02]  /*54e0*/  USHF.R.S32.HI UR4, URZ, 0x1f, UR5 ;  /* 0x0000001fff047899 */ /* 0x000fe40008011405 */
[----:B------:R-:W-:Y:S02]  /*54f0*/  USHF.R.U32.HI UR6, URZ, 0x4, UR6 ;  /* 0x00000004ff067899 */ /* 0x000fe40008011606 */
[----:B------:R-:W-:Y:S02]  /*5500*/  ULEA.HI UR4, UR4, UR5, URZ, 0x6 ;  /* 0x0000000504047291 */ /* 0x000fe4000f8f30ff */
[----:B------:R-:W-:Y:S02]  /*5510*/  USHF.R.U32.HI UR7, URZ, 0x4, UR7 ;  /* 0x00000004ff077899 */ /* 0x000fe40008011607 */
[----:B------:R-:W-:Y:S02]  /*5520*/  USHF.R.S32.HI UR28, URZ, 0x6, UR4 ;  /* 0x00000006ff1c7899 */ /* 0x000fe40008011404 */
[----:B------:R-:W-:-:S02]  /*5530*/  UPRMT UR29, URZ, 0x654, UR29 ;  /* 0x00000654ff1d7896 */ /* 0x000fc4000800001d */
[----:B------:R-:W-:Y:S02]  /*5540*/  UISETP.LT.AND UP0, UPT, UR28, 0x1, UPT ;  /* 0x000000011c00788c */ /* 0x000fe4000bf01270 */
[----:B------:R-:W-:Y:S02]  /*5550*/  ULOP3.LUT UR21, UR6, 0x3fff, URZ, 0xc0, !UPT ;  /* 0x00003fff06157892 */ /* 0x000fe4000f8ec0ff */
[----:B------:R-:W-:Y:S02]  /*5560*/  USEL UR31, UR28, 0x1, !UP0 ;  /* 0x000000011c1f7887 */ /* 0x000fe4000c000000 */
[----:B------:R-:W-:Y:S02]  /*5570*/  ULOP3.LUT UR20, UR7, 0x3fff, URZ, 0xc0, !UPT ;  /* 0x00003fff07147892 */ /* 0x000fe4000f8ec0ff */
[----:B------:R-:W-:Y:S01]  /*5580*/  UIADD3 UR31, UPT, UPT, -UR31, URZ, URZ ;  /* 0x000000ff1f1f7290 */ /* 0x000fe2000fffe1ff */
[----:B------:R-:W-:Y:S01]  /*5590*/  UMOV UR27, 0x8118010 ;  /* 0x08118010001b7882 */ /* 0x000fe20000000000 */
[----:B------:R-:W-:Y:S01]  /*55a0*/  UMOV UR24, 0x0 ;  /* 0x0000000000187882 */ /* 0x000fe20000000000 */
[----:B------:R-:W-:Y:S01]  /*55b0*/  UMOV UR25, 0x8118010 ;  /* 0x0811801000197882 */ /* 0x000fe20000000000 */
[C---:B-1----:R-:W-:Y:S01]  /*55c0*/  VIADD R5, R3.reuse, 0x20 ;  /* 0x0000002003057836 */ /* 0x042fe20000000000 */
[----:B------:R-:W-:-:S04]  /*55d0*/  LOP3.LUT R4, R3, 0xffff, RZ, 0xc0, !PT ;  /* 0x0000ffff03047812 */ /* 0x000fc800078ec0ff */
[----:B------:R-:W-:-:S05]  /*55e0*/  LOP3.LUT R5, R5, 0xffff, RZ, 0xc0, !PT ;  /* 0x0000ffff05057812 */ /* 0x000fca00078ec0ff */
[----:B------:R1:W-:Y:S02]  /*55f0*/  STL.64 [R1], R4 ;  /* 0x0000000401007387 */ /* 0x0003e40000100a00 */
.L_x_102:
[----:B-1----:R-:W-:-:S04]  /*5600*/  SHF.L.U32 R5, R2, 0x1f, RZ ;  /* 0x0000001f02057819 */ /* 0x002fc800000006ff */
[----:B------:R-:W1:Y:S02]  /*5610*/  SYNCS.PHASECHK.TRANS64.TRYWAIT P0, [UR18+0x260], R5 ;  /* 0x00026005ff0075a7 */ /* 0x000e640008001112 */
[----:B-1-34-:R-:W-:Y:S05]  /*5620*/  @!P0 BRA `(.L_x_94) ;  /* 0x0000005000448947 */ /* 0x01afea0003800000 */
.L_x_223:
[----:B-1----:R-:W1:Y:S01]  /*5630*/  LDS.128 R4, [UR18+0x2a0] ;  /* 0x0002a012ff047984 */ /* 0x002e620008000c00 */
[----:B------:R-:W-:Y:S01]  /*5640*/  ULEA UR23, UR22, UR18, 0x3 ;  /* 0x0000001216177291 */ /* 0x000fe2000f8e18ff */
[----:B------:R-:W-:Y:S01]  /*5650*/  @!PT LDS RZ, [RZ] ;  /* 0x00000000fffff984 */ /* 0x000fe20000000800 */
[----:B------:R-:W-:Y:S01]  /*5660*/  @!PT LDS RZ, [RZ] ;  /* 0x00000000fffff984 */ /* 0x000fe20000000800 */
[----:B------:R-:W-:Y:S01]  /*5670*/  @!PT LDS RZ, [RZ] ;  /* 0x00000000fffff984 */ /* 0x000fe20000000800 */
[----:B------:R-:W-:Y:S01]  /*5680*/  @!PT LDS RZ, [RZ] ;  /* 0x00000000fffff984 */ /* 0x000fe20000000800 */
[----:B------:R2:W-:Y:S06]  /*5690*/  MEMBAR.ALL.CTA ;  /* 0x0000000000007992 */ /* 0x0005ec0000008000 */
[----:B--2---:R-:W2:Y:S02]  /*56a0*/  FENCE.VIEW.ASYNC.S ;  /* 0x00000000000073c6 */ /* 0x004ea40000000000 */
[----:B--2---:R-:W-:Y:S01]  /*56b0*/  SYNCS.ARRIVE.TRANS64.RED.A1T0 RZ, [UR29], RZ ;  /* 0x000000ffffff79a7 */ /* 0x004fe2000810041d */
[----:B-1----:R-:W-:Y:S01]  /*56c0*/  LOP3.LUT P2, RZ, R6, 0x1, RZ, 0xc0, !PT ;  /* 0x0000000106ff7812 */ /* 0x002fe2000784c0ff */
[----:B------:R-:W-:-:S12]  /*56d0*/  BRA.U UP4, `(.L_x_95) ;  /* 0x00000001040c7547 */ /* 0x000fd8000b800000 */
[----:B------:R-:W-:-:S04]  /*56e0*/  SHF.L.U32 R5, R8, 0x1f, RZ ;  /* 0x0000001f08057819 */ /* 0x000fc800000006ff */
[----:B------:R-:W1:Y:S02]  /*56f0*/  SYNCS.PHASECHK.TRANS64.TRYWAIT P0, [UR23+0x280], R5 ;  /* 0x00028005ff0075a7 */ /* 0x000e640008001117 */
[----:B-1----:R-:W-:Y:S05]  /*5700*/  @!P0 BRA `(.L_x_96) ;  /* 0x0000005000248947 */ /* 0x002fea0003800000 */
.L_x_95:
[----:B------:R-:W-:Y:S05]  /*5710*/  BRA.U UP4, `(.L_x_97) ;  /* 0x0000000104dc7547 */ /* 0x000fea000b800000 */
[----:B------:R-:W2:Y:S02]  /*5720*/  LDCU UR4, c[0x0][0x394] ;  /* 0x00007280ff0477ac */ /* 0x000ea40008000800 */
[----:B--2---:R-:W-:-:S09]  /*5730*/  UISETP.GE.AND UP0, UPT, UR4, 0x1, UPT ;  /* 0x000000010400788c */ /* 0x004fd2000bf06270 */
[----:B------:R-:W-:Y:S05]  /*5740*/  BRA.U !UP0, `(.L_x_98) ;  /* 0x0000000108c47547 */ /* 0x000fea000b800000 */
[----:B------:R-:W-:Y:S01]  /*5750*/  ULEA UR4, UR22, UR43, 0x2 ;  /* 0x0000002b16047291 */ /* 0x000fe2000f8e10ff */
[----:B-1----:R-:W-:-:S08]  /*5760*/  SHF.L.U32 R4, R0, 0x1f, RZ ;  /* 0x0000001f00047819 */ /* 0x002fd000000006ff */
[----:B------:R-:W5:Y:S01]  /*5770*/  LDL R5, [UR4] ;  /* 0x00000004ff057983 */ /* 0x000f620008100800 */
[----:B------:R-:W-:Y:S02]  /*5780*/  ULEA UR4, UR15, UR18, 0x3 ;  /* 0x000000120f047291 */ /* 0x000fe4000f8e18ff */
[----:B------:R-:W-:Y:S01]  /*5790*/  UPLOP3.LUT UP2, UPT, UPT, UPT, UPT, 0x40, 0x4 ;  /* 0x000000000004789c */ /* 0x000fe20003f4e870 */
[----:B------:R-:W-:Y:S01]  /*57a0*/  UMOV UR17, UR31 ;  /* 0x0000001f00117c82 */ /* 0x000fe20008000000 */
[----:B------:R-:W-:Y:S01]  /*57b0*/  UMOV UR16, UR28 ;  /* 0x0000001c00107c82 */ /* 0x000fe20008000000 */
[----:B------:R-:W-:-:S04]  /*57c0*/  UMOV UR5, UR15 ;  /* 0x0000000f00057c82 */ /* 0x000fc80008000000 */
[----:B------:R1:W2:Y:S04]  /*57d0*/  SYNCS.PHASECHK.TRANS64.TRYWAIT P1, [UR4], R4 ;  /* 0x00000004ff0075a7 */ /* 0x0002a80008021104 */
.L_x_101:
[----:B------:R-:W-:Y:S02]  /*57e0*/  UIADD3 UR17, UPT, UPT, UR17, 0x1, URZ ;  /* 0x0000000111117890 */ /* 0x000fe4000fffe0ff */
[----:B---3--:R-:W-:Y:S02]  /*57f0*/  ULEA UR10, UR5, UR18, 0x3 ;  /* 0x00000012050a7291 */ /* 0x008fe4000f8e18ff */
[----:B------:R-:W-:Y:S01]  /*5800*/  UISETP.NE.AND UP3, UPT, UR17, URZ, UPT ;  /* 0x000000ff1100728c */ /* 0x000fe2000bf65270 */
[----:B--2-4-:R-:W-:Y:S10]  /*5810*/  @P1 BRA `(.L_x_99) ;  /* 0x00000000000c1947 */ /* 0x014ff40003800000 */
[----:B------:R-:W-:Y:S04]  /*5820*/  SHF.L.U32 R6, R0, 0x1f, RZ ;  /* 0x0000001f00067819 */ /* 0x000fe800000006ff */
[----:B------:R-:W2:Y:S02]  /*5830*/  SYNCS.PHASECHK.TRANS64.TRYWAIT P0, [UR10], R6 ;  /* 0x00000006ff0075a7 */ /* 0x000ea4000800110a */
[----:B--2---:R-:W-:Y:S05]  /*5840*/  @!P0 BRA `(.L_x_100) ;  /* 0x0000004c00ec8947 */ /* 0x004fea0003800000 */
.L_x_99:
[----:B------:R-:W-:Y:S01]  /*5850*/  UISETP.NE.AND UP0, UPT, UR16, 0x1, UPT ;  /* 0x000000011000788c */ /* 0x000fe2000bf05270 */
[----:B------:R-:W-:Y:S01]  /*5860*/  PLOP3.LUT P1, PT, PT, PT, PT, 0x80, 0x8 ;  /* 0x000000000008781c */ /* 0x000fe20003f2f070 */
[----:B------:R-:W-:Y:S02]  /*5870*/  UIADD3 UR4, UPT, UPT, UR5, 0x1, URZ ;  /* 0x0000000105047890 */ /* 0x000fe4000fffe0ff */
[----:B------:R-:W-:Y:S02]  /*5880*/  ULEA UR8, UR5, UR20, 0x7 ;  /* 0x0000001405087291 */ /* 0x000fe4000f8e38ff */
[----:B------:R-:W-:Y:S01]  /*5890*/  UISETP.NE.AND UP1, UPT, UR4, 0x24, UPT ;  /* 0x000000240400788c */ /* 0x000fe2000bf25270 */
[----:B------:R-:W-:Y:S01]  /*58a0*/  PLOP3.LUT P0, PT, PT, PT, UP0, 0x80, 0x8 ;  /* 0x000000000008781c */ /* 0x000fe20003f0f008 */
[----:B------:R-:W-:Y:S02]  /*58b0*/  UIADD3 UR12, UPT, UPT, UR8, 0x40, URZ ;  /* 0x00000040080c7890 */ /* 0x000fe4000fffe0ff */
[----:B------:R-:W-:Y:S02]  /*58c0*/  USEL UR6, URZ, 0x1, UP1 ;  /* 0x00000001ff067887 */ /* 0x000fe40008800000 */
[----:B------:R-:W-:Y:S02]  /*58d0*/  USEL UR15, UR4, URZ, UP1 ;  /* 0x000000ff040f7287 */ /* 0x000fe40008800000 */
[----:B------:R-:W-:Y:S02]  /*58e0*/  UIADD3 UR10, UPT, UPT, UR10, 0x120, URZ ;  /* 0x000001200a0a7890 */ /* 0x000fe4000fffe0ff */
[----:B------:R-:W-:Y:S01]  /*58f0*/  @UP0 ULEA UR4, UR15, UR18, 0x3 ;  /* 0x000000120f040291 */ /* 0x000fe2000f8e18ff */
[----:B------:R-:W-:Y:S01]  /*5900*/  LOP3.LUT R0, R0, UR6, RZ, 0x3c, !PT ;  /* 0x0000000600007c12 */ /* 0x000fe2000f8e3cff */
[----:B------:R-:W-:Y:S01]  /*5910*/  UIADD3 UR16, UPT, UPT, UR16, -0x1, URZ ;  /* 0xffffffff10107890 */ /* 0x000fe2000fffe0ff */
[----:B------:R-:W-:Y:S02]  /*5920*/  UMOV UR9, 0xc0004010 ;  /* 0xc000401000097882 */ /* 0x000fe40000000000 */
[----:B-1----:R-:W-:Y:S01]  /*5930*/  @P0 SHF.L.U32 R4, R0, 0x1f, RZ ;  /* 0x0000001f00040819 */ /* 0x002fe200000006ff */
[----:B------:R-:W-:Y:S01]  /*5940*/  UMOV UR13, 0xc0004010 ;  /* 0xc0004010000d7882 */ /* 0x000fe20000000000 */
[----:B------:R-:W-:Y:S02]  /*5950*/  UMOV UR7, 0x80004020 ;  /* 0x8000402000077882 */ /* 0x000fe40000000000 */
[----:B------:R3:W4:Y:S01]  /*5960*/  @P0 SYNCS.PHASECHK.TRANS64.TRYWAIT P1, [UR4], R4 ;  /* 0x00000004ff0005a7 */ /* 0x0007220008021104 */
[----:B------:R-:W-:Y:S11]  /*5970*/  ELECT P0, URZ, PT ;  /* 0x0000000000ff782f */ /* 0x000ff60003800000 */
[----:B------:R-:W-:Y:S02]  /*5980*/  @!UPT UIADD3 URZ, UPT, UPT, URZ, URZ, URZ ;  /* 0x000000fffffff290 */ /* 0x000fe4000fffe0ff */
[C---:B-----5:R-:W-:Y:S01]  /*5990*/  @P0 R2UR.BROADCAST UR14, R5.reuse ;  /* 0x00000000050e02ca */ /* 0x060fe200008e0000 */
[----:B------:R-:W-:Y:S01]  /*59a0*/  ULEA UR4, UR5, UR21, 0x8 ;  /* 0x0000001505047291 */ /* 0x000fe2000f8e40ff */
[----:B------:R-:W-:Y:S11]  /*59b0*/  ELECT P0, URZ, PT ;  /* 0x0000000000ff782f */ /* 0x000ff60003800000 */
[----:B------:R-:W-:Y:S02]  /*59c0*/  @!UPT UIADD3 URZ, UPT, UPT, URZ, URZ, URZ ;  /* 0x000000fffffff290 */ /* 0x000fe4000fffe0ff */
[----:B------:R-:W-:Y:S01]  /*59d0*/  @P0 R2UR.BROADCAST UR11, R5 ;  /* 0x00000000050b02ca */ /* 0x000fe200008e0000 */
[----:B------:R-:W-:Y:S01]  /*59e0*/  UIADD3 UR6, UPT, UPT, UR4, 0x80, URZ ;  /* 0x0000008004067890 */ /* 0x000fe2000fffe0ff */
[----:B------:R-:W-:Y:S02]  /*59f0*/  UMOV UR5, 0x80004020 ;  /* 0x8000402000057882 */ /* 0x000fe40000000000 */
[----:B------:R1:W-:Y:S01]  /*5a00*/  UTCQMMA.2CTA gdesc[UR4], gdesc[UR8], tmem[UR14], tmem[UR26], idesc[UR27], UP2 ;  /* 0x00ff1a08040075ea */ /* 0x0003e2000920030e */
[----:B------:R-:W-:Y:S08]  /*5a10*/  UPLOP3.LUT UP2, UPT, UPT, UPT, UPT, 0x80, 0x8 ;  /* 0x000000000008789c */ /* 0x000ff00003f4f070 */
[----:B------:R3:W-:Y:S01]  /*5a20*/  UTCQMMA.2CTA gdesc[UR6], gdesc[UR12], tmem[UR11], tmem[UR24], idesc[UR25], UPT ;  /* 0x00ff180c060075ea */ /* 0x0007e2000ba0030b */
[----:B------:R3:W-:Y:S01]  /*5a30*/  UTCBAR.2CTA.MULTICAST [UR10], URZ, UR19 ;  /* 0x000000ff0a0073e9 */ /* 0x0007e20008200813 */
[----:B-1----:R-:W-:Y:S01]  /*5a40*/  UMOV UR5, UR15 ;  /* 0x0000000f00057c82 */ /* 0x002fe20008000000 */
[----:B------:R-:W-:Y:S05]  /*5a50*/  BRA.U UP3, `(.L_x_101) ;  /* 0xfffffffd03607547 */ /* 0x000fea000b83ffff */
.L_x_98:
[----:B------:R-:W-:-:S09]  /*5a60*/  UIADD3 UR4, UPT, UPT, UR23, 0x270, URZ ;  /* 0x0000027017047890 */ /* 0x000fd2000fffe0ff */
[----:B------:R2:W-:Y:S01]  /*5a70*/  UTCBAR.2CTA.MULTICAST [UR4], URZ, UR30 ;  /* 0x000000ff040073e9 */ /* 0x0005e2000820081e */
[----:B------:R-:W-:Y:S02]  /*5a80*/  NOP ;  /* 0x0000000000007918 */ /* 0x000fe40000000000 */
.L_x_97:
[----:B--2---:R-:W-:Y:S01]  /*5a90*/  UIADD3 UR4, UPT, UPT, UR22, 0x1, URZ ;  /* 0x0000000116047890 */ /* 0x004fe2000fffe0ff */
[----:B------:R-:W-:-:S03]  /*5aa0*/  LOP3.LUT R2, R2, 0x1, RZ, 0x3c, !PT ;  /* 0x0000000102027812 */ /* 0x000fc600078e3cff */
[----:B------:R-:W-:-:S04]  /*5ab0*/  UISETP.NE.AND UP0, UPT, UR4, 0x2, UPT ;  /* 0x000000020400788c */ /* 0x000fc8000bf05270 */
[----:B------:R-:W-:Y:S02]  /*5ac0*/  USEL UR5, URZ, 0x1, UP0 ;  /* 0x00000001ff057887 */ /* 0x000fe40008000000 */
[----:B------:R-:W-:-:S04]  /*5ad0*/  USEL UR22, UR4, URZ, UP0 ;  /* 0x000000ff04167287 */ /* 0x000fc80008000000 */
[----:B------:R-:W-:Y:S01]  /*5ae0*/  LOP3.LUT R8, R8, UR5, RZ, 0x3c, !PT ;  /* 0x0000000508087c12 */ /* 0x000fe2000f8e3cff */
[----:B------:R-:W-:Y:S07]  /*5af0*/  @P2 BRA `(.L_x_102) ;  /* 0xfffffff800c02947 */ /* 0x000fee000383ffff */
[----:B------:R-:W2:Y:S01]  /*5b00*/  S2UR UR8, SR_CgaCtaId ;  /* 0x00000000000879c3 */ /* 0x000ea20000008800 */
[----:B------:R-:W-:Y:S01]  /*5b10*/  ELECT P0, URZ, PT ;  /* 0x0000000000ff782f */ /* 0x000fe20003800000 */
[----:B------:R-:W-:Y:S01]  /*5b20*/  HFMA2 R0, -RZ, RZ, 0, 5.9604644775390625e-08 ;  /* 0x00000001ff007431 */ /* 0x000fe200000001ff */
[----:B------:R-:W-:-:S05]  /*5b30*/  UMOV UR4, 0x40 ;  /* 0x0000004000047882 */ /* 0x000fca0000000000 */
[----:B------:R-:W-:Y:S01]  /*5b40*/  UVIRTCOUNT.DEALLOC.SMPOOL 0x80 ;  /* 0x000000800000784c */ /* 0x000fe20000000000 */
[----:B------:R-:W-:Y:S02]  /*5b50*/  UISETP.NE.AND UP0, UPT, UR33, URZ, UPT ;  /* 0x000000ff2100728c */ /* 0x000fe4000bf05270 */
[----:B--2---:R-:W-:-:S09]  /*5b60*/  ULEA UR8, UR8, UR4, 0x18 ;  /* 0x0000000408087291 */ /* 0x004fd2000f8ec0ff */
[----:B------:R2:W-:Y:S01]  /*5b70*/  @P0 STS.U8 [UR8+0x1c], R0 ;  /* 0x00001c00ff000988 */ /* 0x0005e20008000008 */
[----:B------:R-:W-:Y:S05]  /*5b80*/  BRA.U UP0, `(.L_x_103) ;  /* 0x0000000100587547 */ /* 0x000fea000b800000 */
[----:B------:R-:W-:Y:S01]  /*5b90*/  UIADD3 UR5, UPT, UPT, UR18, 0x280, URZ ;  /* 0x0000028012057890 */ /* 0x000fe2000fffe0ff */
[----:B------:R-:W-:-:S03]  /*5ba0*/  SHF.L.U32 R2, R8, 0x1f, RZ ;  /* 0x0000001f08027819 */ /* 0x000fc600000006ff */
[----:B------:R-:W-:-:S09]  /*5bb0*/  ULEA UR4, UR22, UR5, 0x3 ;  /* 0x0000000516047291 */ /* 0x000fd2000f8e18ff */
[----:B------:R-:W1:Y:S02]  /*5bc0*/  SYNCS.PHASECHK.TRANS64.TRYWAIT P0, [UR4], R2 ;  /* 0x00000002ff0075a7 */ /* 0x000e640008001104 */
[----:B-1----:R-:W-:Y:S05]  /*5bd0*/  @!P0 BRA `(.L_x_104) ;  /* 0x0000004c00208947 */ /* 0x002fea0003800000 */
.L_x_227:
[----:B------:R-:W-:-:S04]  /*5be0*/  UIADD3 UR4, UPT, UPT, UR22, 0x1, URZ ;  /* 0x0000000116047890 */ /* 0x000fc8000fffe0ff */
[----:B------:R-:W-:-:S04]  /*5bf0*/  UISETP.NE.AND UP1, UPT, UR4, 0x2, UPT ;  /* 0x000000020400788c */ /* 0x000fc8000bf25270 */
[----:B---3--:R-:W-:Y:S02]  /*5c00*/  USEL UR6, URZ, 0x1, UP1 ;  /* 0x00000001ff067887 */ /* 0x008fe40008800000 */
[----:B------:R-:W-:-:S04]  /*5c10*/  USEL UR4, UR4, URZ, UP1 ;  /* 0x000000ff04047287 */ /* 0x000fc80008800000 */
[----:B------:R-:W-:Y:S01]  /*5c20*/  ULEA UR4, UR4, UR5, 0x3 ;  /* 0x0000000504047291 */ /* 0x000fe2000f8e18ff */
[----:B-1----:R-:W-:-:S04]  /*5c30*/  LOP3.LUT R2, R8, UR6, RZ, 0x3c, !PT ;  /* 0x0000000608027c12 */ /* 0x002fc8000f8e3cff */
[----:B------:R-:W-:Y:S01]  /*5c40*/  SHF.L.U32 R2, R2, 0x1f, RZ ;  /* 0x0000001f02027819 */ /* 0x000fe200000006ff */
[----:B--2---:R-:W-:-:S04]  /*5c50*/  IMAD.U32 R0, RZ, RZ, UR4 ;  /* 0x00000004ff007e24 */ /* 0x004fc8000f8e00ff */
[----:B------:R1:W2:Y:S03]  /*5c60*/  SYNCS.PHASECHK.TRANS64.TRYWAIT P0, [R0+URZ], R2 ;  /* 0x00000002000075a7 */ /* 0x0002a600080011ff */
[----:B--2---:R-:W-:Y:S05]  /*5c70*/  @!P0 NANOSLEEP.SYNCS 0x989680 ;  /* 0x009896800000895d */ /* 0x004fea0003900000 */
[----:B------:R-:W2:Y:S02]  /*5c80*/  @!P0 SYNCS.PHASECHK.TRANS64 P0, [R0+URZ], R2 ;  /* 0x00000002000085a7 */ /* 0x000ea400080010ff */
[----:B--2---:R-:W-:Y:S05]  /*5c90*/  @P0 BRA `(.L_x_105) ;  /* 0x0000000000200947 */ /* 0x004fea0003800000 */
.L_x_106:
[----:B--2---:R2:W3:Y:S02]  /*5ca0*/  SYNCS.PHASECHK.TRANS64.TRYWAIT P0, [R0+URZ], R2 ;  /* 0x00000002000075a7 */ /* 0x0044e400080011ff */
[----:B---3--:R-:W-:Y:S05]  /*5cb0*/  @!P0 NANOSLEEP.SYNCS 0x989680 ;  /* 0x009896800000895d */ /* 0x008fea0003900000 */
[----:B------:R-:W3:Y:S02]  /*5cc0*/  @!P0 SYNCS.PHASECHK.TRANS64 P0, [R0+URZ], R2 ;  /* 0x00000002000085a7 */ /* 0x000ee400080010ff */
[----:B---3--:R-:W-:Y:S05]  /*5cd0*/  @!P0 BRA `(.L_x_106) ;  /* 0xfffffffc00f08947 */ /* 0x008fea000383ffff */
[----:B------:R-:W-:Y:S05]  /*5ce0*/  BRA `(.L_x_105) ;  /* 0x00000000000c7947 */ /* 0x000fea0003800000 */
.L_x_103:
[----:B------:R-:W-:-:S04]  /*5cf0*/  UIADD3 UR4, UPT, UPT, UR18, 0x290, URZ ;  /* 0x0000029012047890 */ /* 0x000fc8000fffe0ff */
[----:B------:R-:W-:-:S09]  /*5d00*/  UPRMT UR4, UR32, 0x654, UR4 ;  /* 0x0000065420047896 */ /* 0x000fd20008000004 */
[----:B------:R-:W-:Y:S03]  /*5d10*/  SYNCS.ARRIVE.TRANS64.RED.A1T0 RZ, [UR4], RZ ;  /* 0x000000ffffff79a7 */ /* 0x000fe60008100404 */
.L_x_105:
[----:B-12---:R-:W-:Y:S01]  /*5d20*/  SHF.L.U32 R2, RZ, 0x1f, RZ ;  /* 0x0000001fff027819 */ /* 0x006fe200000006ff */
[----:B------:R-:W-:Y:S01]  /*5d30*/  UIADD3 UR4, UPT, UPT, UR18, 0x290, URZ ;  /* 0x0000029012047890 */ /* 0x000fe2000fffe0ff */
[----:B------:R-:W-:Y:S02]  /*5d40*/  PLOP3.LUT P0, PT, PT, PT, UP0, 0x80, 0x8 ;  /* 0x000000000008781c */ /* 0x000fe40003f0f008 */
[----:B----4-:R-:W1:Y:S02]  /*5d50*/  SYNCS.PHASECHK.TRANS64.TRYWAIT P1, [UR18+0x290], R2 ;  /* 0x00029002ff0075a7 */ /* 0x010e640008021112 */
[----:B-1----:R-:W-:Y:S09]  /*5d60*/  @!P1 BRA `(.L_x_107) ;  /* 0x0000004800d49947 */ /* 0x002ff20003800000 */
.L_x_229:
[----:B------:R-:W-:Y:S01]  /*5d70*/  @!UP0 UPRMT UR4, UR32, 0x654, UR4 ;  /* 0x0000065420048896 */ /* 0x000fe20008000004 */
[----:B------:R-:W-:Y:S01]  /*5d80*/  LOP3.LUT R3, R3, 0xffff, RZ, 0xc0, !PT ;  /* 0x0000ffff03037812 */ /* 0x000fe200078ec0ff */
[----:B-1----:R-:W-:-:S03]  /*5d90*/  IMAD.MOV.U32 R2, RZ, RZ, 0xffff ;  /* 0x0000ffffff027424 */ /* 0x002fc600078e00ff */
[----:B------:R-:W-:-:S04]  /*5da0*/  SHF.R.U32.HI R3, RZ, 0x5, R3 ;  /* 0x00000005ff037819 */ /* 0x000fc80000011603 */
[----:B------:R-:W-:Y:S01]  /*5db0*/  @!P0 SYNCS.ARRIVE.TRANS64.RED.A1T0 RZ, [UR4], RZ ;  /* 0x000000ffffff89a7 */ /* 0x000fe20008100404 */
[----:B------:R-:W-:Y:S01]  /*5dc0*/  NOP ;  /* 0x0000000000007918 */ /* 0x000fe20000000000 */
[----:B------:R-:W1:Y:S01]  /*5dd0*/  LDS R0, [UR8+0x14] ;  /* 0x00001408ff007984 */ /* 0x000e620008000800 */
[----:B------:R-:W-:-:S04]  /*5de0*/  SHF.L.U32 R2, R2, R3, RZ ;  /* 0x0000000302027219 */ /* 0x000fc800000006ff */
[----:B-1----:R-:W-:-:S04]  /*5df0*/  LOP3.LUT R0, R0, R2, RZ, 0xc0, !PT ;  /* 0x0000000200007212 */ /* 0x002fc800078ec0ff */
[----:B------:R-:W-:Y:S01]  /*5e00*/  ISETP.NE.AND P0, PT, R0, R2, PT ;  /* 0x000000020000720c */ /* 0x000fe20003f05270 */
[----:B------:R-:W-:-:S05]  /*5e10*/  IMAD.MOV.U32 R0, RZ, RZ, 0x1 ;  /* 0x00000001ff007424 */ /* 0x000fca00078e00ff */
[----:B------:R-:W-:-:S07]  /*5e20*/  SHF.L.U32 R0, R0, R3, RZ ;  /* 0x0000000300007219 */ /* 0x000fce00000006ff */
[----:B------:R-:W-:Y:S05]  /*5e30*/  @P0 BRA `(.L_x_108) ;  /* 0x00000000005c0947 */ /* 0x000fea0003800000 */
[----:B------:R-:W1:Y:S02]  /*5e40*/  LDS R3, [UR8+0x18] ;  /* 0x00001808ff037984 */ /* 0x000e640008000800 */
[----:B-1----:R-:W-:-:S04]  /*5e50*/  LOP3.LUT R3, R3, R0, RZ, 0xc0, !PT ;  /* 0x0000000003037212 */ /* 0x002fc800078ec0ff */
[----:B------:R-:W-:-:S13]  /*5e60*/  ISETP.NE.AND P0, PT, R3, R0, PT ;  /* 0x000000000300720c */ /* 0x000fda0003f05270 */
[----:B------:R-:W-:Y:S05]  /*5e70*/  @P0 BRA `(.L_x_109) ;  /* 0x0000000000400947 */ /* 0x000fea0003800000 */
[----:B------:R-:W-:Y:S01]  /*5e80*/  R2UR UR4, R2 ;  /* 0x00000000020472ca */ /* 0x000fe200000e0000 */
[----:B------:R-:W1:Y:S01]  /*5e90*/  S2R R3, SR_LANEID ;  /* 0x0000000000037919 */ /* 0x000e620000000000 */
[----:B------:R-:W-:-:S04]  /*5ea0*/  LOP3.LUT R0, RZ, R0, RZ, 0x33, !PT ;  /* 0x00000000ff007212 */ /* 0x000fc800078e33ff */
[----:B---3--:R-:W2:Y:S07]  /*5eb0*/  REDUX UR6, R0 ;  /* 0x00000000000673c4 */ /* 0x008eae0000000000 */
[----:B------:R-:W-:-:S03]  /*5ec0*/  ULOP3.LUT UR5, URZ, UR4, URZ, 0x33, !UPT ;  /* 0x00000004ff057292 */ /* 0x000fc6000f8e33ff */
[----:B------:R-:W-:Y:S02]  /*5ed0*/  VOTEU.ANY UR4, UPT, PT ;  /* 0x0000000000047886 */ /* 0x000fe400038e0100 */
[----:B------:R-:W-:Y:S01]  /*5ee0*/  UFLO.U32 UR4, UR4 ;  /* 0x00000004000472bd */ /* 0x000fe200080e0000 */
[----:B------:R-:W-:-:S04]  /*5ef0*/  IMAD.U32 R2, RZ, RZ, UR5 ;  /* 0x00000005ff027e24 */ /* 0x000fc8000f8e00ff */
[----:B------:R-:W3:Y:S02]  /*5f00*/  REDUX UR7, R2 ;  /* 0x00000000020773c4 */ /* 0x000ee40000000000 */
[----:B------:R4:W-:Y:S01]  /*5f10*/  UTCATOMSWS.AND URZ, UR5 ;  /* 0x0000000500ff79e3 */ /* 0x0009e20008000000 */
[----:B--2---:R-:W-:Y:S01]  /*5f20*/  IMAD.U32 R0, RZ, RZ, UR6 ;  /* 0x00000006ff007e24 */ /* 0x004fe2000f8e00ff */
[----:B-1----:R-:W-:Y:S01]  /*5f30*/  ISETP.EQ.U32.AND P0, PT, R3, UR4, PT ;  /* 0x0000000403007c0c */ /* 0x002fe2000bf02070 */
[----:B---3--:R-:W-:-:S12]  /*5f40*/  IMAD.U32 R2, RZ, RZ, UR7 ;  /* 0x00000007ff027e24 */ /* 0x008fd8000f8e00ff */
[----:B------:R4:W-:Y:S04]  /*5f50*/  @P0 ATOMS.AND RZ, [UR8+0x14], R2 ;  /* 0x00001402ffff098c */ /* 0x0009e8000a800008 */
[----:B------:R4:W-:Y:S01]  /*5f60*/  @P0 ATOMS.AND RZ, [UR8+0x18], R0 ;  /* 0x00001800ffff098c */ /* 0x0009e2000a800008 */
[----:B------:R-:W-:Y:S05]  /*5f70*/  BRA `(.L_x_110) ;  /* 0x0000000000147947 */ /* 0x000fea0003800000 */
.L_x_109:
[----:B------:R-:W-:Y:S02]  /*5f80*/  MOV R2, 0x5fa0 ;  /* 0x00005fa000027802 */ /* 0x000fe40000000f00 */
[----:B---3-5:R-:W-:Y:S05]  /*5f90*/  CALL.REL.NOINC `($__internal_0_$__cuda_sm10x_tcgen05_guardrail_trap_col_being_dealloced_not_returned_by_alloc) ;  /* 0x0000004800ec7944 */ /* 0x028fea0003c00000 */
[----:B------:R-:W-:Y:S05]  /*5fa0*/  BRA `(.L_x_110) ;  /* 0x0000000000087947 */ /* 0x000fea0003800000 */
.L_x_108:
[----:B------:R-:W-:Y:S02]  /*5fb0*/  MOV R2, 0x5fd0 ;  /* 0x00005fd000027802 */ /* 0x000fe40000000f00 */
[----:B---3-5:R-:W-:Y:S05]  /*5fc0*/  CALL.REL.NOINC `($__internal_2_$__cuda_sm10x_tcgen05_guardrail_trap_unallocated_columns_being_dealloced) ;  /* 0x0000004800f87944 */ /* 0x028fea0003c00000 */
.L_x_110:
[----:B------:R-:W-:Y:S01]  /*5fd0*/  NOP ;  /* 0x0000000000007918 */ /* 0x000fe20000000000 */
[----:B----4-:R-:W-:Y:S05]  /*5fe0*/  EXIT ;  /* 0x000000000000794d */ /* 0x010fea0003800000 */
.L_x_82:
[----:B------:R-:W2:Y:S01]  /*5ff0*/  LDCU UR5, c[0x0][0x384] ;  /* 0x00007080ff0577ac */ /* 0x000ea20008000800 */
[----:B------:R-:W-:Y:S02]  /*6000*/  UISETP.NE.OR UP0, UPT, UR18, 0x3, !UP3 ;  /* 0x000000031200788c */ /* 0x000fe4000df05670 */
[----:B--2---:R-:W-:-:S07]  /*6010*/  UIADD3 UR5, UPT, UPT, UR5, 0x3f, URZ ;  /* 0x0000003f05057890 */ /* 0x004fce000fffe0ff */
[----:B------:R-:W-:Y:S05]  /*6020*/  BRA.U UP0, `(.L_x_111) ;  /* 0x0000001100ac7547 */ /* 0x000fea000b800000 */
[----:B------:R-:W2:Y:S01]  /*6030*/  LDCU UR52, c[0x0][0x388] ;  /* 0x00007100ff3477ac */ /* 0x000ea20008000800 */
[----:B------:R-:W3:Y:S01]  /*6040*/  S2UR UR20, SR_CgaCtaId ;  /* 0x00000000001479c3 */ /* 0x000ee20000008800 */
[----:B------:R-:W-:Y:S01]  /*6050*/  IMAD.MOV.U32 R9, RZ, RZ, 0x1 ;  /* 0x00000001ff097424 */ /* 0x000fe200078e00ff */
[----:B------:R-:W-:Y:S01]  /*6060*/  USHF.R.S32.HI UR4, URZ, 0x1f, UR5 ;  /* 0x0000001fff047899 */ /* 0x000fe20008011405 */
[----:B------:R-:W-:Y:S01]  /*6070*/  IMAD.MOV.U32 R8, RZ, RZ, RZ ;  /* 0x000000ffff087224 */ /* 0x000fe200078e00ff */
[----:B------:R-:W4:Y:S02]  /*6080*/  LDCU.64 UR6, c[0x0][0x348] ;  /* 0x00006900ff0677ac */ /* 0x000f240008000a00 */
[----:B------:R-:W-:Y:S01]  /*6090*/  ULEA.HI UR4, UR4, UR5, URZ, 0x6 ;  /* 0x0000000504047291 */ /* 0x000fe2000f8f30ff */
[----:B------:R-:W1:Y:S03]  /*60a0*/  LDCU UR41, c[0x0][0x370] ;  /* 0x00006e00ff2977ac */ /* 0x000e660008000800 */
[----:B------:R-:W-:Y:S01]  /*60b0*/  USHF.R.S32.HI UR28, URZ, 0x6, UR4 ;  /* 0x00000006ff1c7899 */ /* 0x000fe20008011404 */
[----:B--2---:R-:W-:Y:S01]  /*60c0*/  IMAD.U32 R0, RZ, RZ, UR52 ;  /* 0x00000034ff007e24 */ /* 0x004fe2000f8e00ff */
[----:B------:R-:W1:Y:S04]  /*60d0*/  LDCU.128 UR32, c[0x0][0xc10] ;  /* 0x00018200ff2077ac */ /* 0x000e680008000c00 */
[----:B------:R-:W-:Y:S01]  /*60e0*/  IMAD.U32 R3, RZ, RZ, UR28 ;  /* 0x0000001cff037e24 */ /* 0x000fe2000f8e00ff */
[----:B------:R-:W-:Y:S01]  /*60f0*/  IABS R0, R0 ;  /* 0x0000000000007213 */ /* 0x000fe20000000000 */
[----:B------:R-:W2:Y:S03]  /*6100*/  LDCU.64 UR4, c[0x0][0x988] ;  /* 0x00013100ff0477ac */ /* 0x000ea60008000a00 */
[----:B------:R-:W-:Y:S01]  /*6110*/  IABS R2, R3 ;  /* 0x0000000300027213 */ /* 0x000fe20000000000 */
[----:B------:R-:W3:Y:S01]  /*6120*/  LDCU UR40, c[0x0][0x374] ;  /* 0x00006e80ff2877ac */ /* 0x000ee20008000800 */
[----:B------:R-:W-:-:S02]  /*6130*/  R2UR UR27, R0 ;  /* 0x00000000001b72ca */ /* 0x000fc400000e0000 */
[----:B------:R-:W-:Y:S01]  /*6140*/  R2UR UR29, R2 ;  /* 0x00000000021d72ca */ /* 0x000fe200000e0000 */
[----:B------:R-:W3:Y:S01]  /*6150*/  LDCU.64 UR30, c[0x0][0x990] ;  /* 0x00013200ff1e77ac */ /* 0x000ee20008000a00 */
[----:B------:R-:W3:Y:S01]  /*6160*/  LDCU UR18, c[0x0][0xc0c] ;  /* 0x00018180ff1277ac */ /* 0x000ee20008000800 */
[----:B------:R-:W3:Y:S08]  /*6170*/  LDCU UR54, c[0x0][0xc20] ;  /* 0x00018400ff3677ac */ /* 0x000ef00008000800 */
[----:B------:R-:W1:Y:S01]  /*6180*/  I2F.RP R0, UR27 ;  /* 0x0000001b00007d06 */ /* 0x000e620008209400 */
[----:B--2---:R-:W-:Y:S01]  /*6190*/  UISETP.NE.U32.AND UP0, UPT, UR4, URZ, UPT ;  /* 0x000000ff0400728c */ /* 0x004fe2000bf05070 */
[----:B------:R-:W2:Y:S06]  /*61a0*/  LDCU UR4, c[0x0][0xc30] ;  /* 0x00018600ff0477ac */ /* 0x000eac0008000800 */
[----:B------:R-:W3:Y:S01]  /*61b0*/  I2F.RP R2, UR29 ;  /* 0x0000001d00027d06 */ /* 0x000ee20008209400 */
[----:B------:R-:W-:-:S02]  /*61c0*/  UISETP.NE.AND.EX UP5, UPT, UR5, URZ, UPT, UP0 ;  /* 0x000000ff0500728c */ /* 0x000fc4000bfa5300 */
[----:B------:R-:W-:Y:S02]  /*61d0*/  UISETP.NE.AND UP0, UPT, UR39, 0x1, UPT ;  /* 0x000000012700788c */ /* 0x000fe4000bf05270 */
[----:B----4-:R-:W-:Y:S01]  /*61e0*/  UIADD3 UR36, UP0, UPT, UR6, 0x680, URZ ;  /* 0x0000068006247890 */ /* 0x010fe2000ff1e0ff */
[----:B------:R-:W4:Y:S02]  /*61f0*/  LDCU UR38, c[0x0][0x38c] ;  /* 0x00007180ff2677ac */ /* 0x000f240008000800 */
[----:B-1----:R-:W1:Y:S01]  /*6200*/  MUFU.RCP R0, R0 ;  /* 0x0000000000007308 */ /* 0x002e620000001000 */
[----:B------:R-:W-:Y:S01]  /*6210*/  UIADD3.X UR37, UPT, UPT, URZ, UR7, URZ, UP0, !UPT ;  /* 0x00000007ff257290 */ /* 0x000fe200087fe4ff */
[----:B------:R-:W-:Y:S01]  /*6220*/  UMOV UR19, 0x400 ;  /* 0x0000040000137882 */ /* 0x000fe20000000000 */
[----:B------:R-:W-:-:S05]  /*6230*/  UIMAD.WIDE.U32 UR12, UR41, UR32, URZ ;  /* 0x00000020290c72a5 */ /* 0x000fca000f8e00ff */
[----:B---3--:R-:W3:Y:S01]  /*6240*/  MUFU.RCP R2, R2 ;  /* 0x0000000200027308 */ /* 0x008ee20000001000 */
[----:B------:R-:W-:Y:S01]  /*6250*/  UIMAD.WIDE.U32 UR14, UR40, UR35, URZ ;  /* 0x00000023280e72a5 */ /* 0x000fe2000f8e00ff */
[----:B------:R-:W-:Y:S01]  /*6260*/  UMOV UR10, URZ ;  /* 0x000000ff000a7c82 */ /* 0x000fe20008000000 */
[----:B------:R-:W-:Y:S02]  /*6270*/  ULEA UR19, UR20, UR19, 0x18 ;  /* 0x0000001314137291 */ /* 0x000fe4000f8ec0ff */
[----:B------:R-:W-:Y:S02]  /*6280*/  UISETP.NE.U32.AND UP6, UPT, UR30, URZ, UPT ;  /* 0x000000ff1e00728c */ /* 0x000fe4000bfc5070 */
[----:B------:R-:W-:Y:S01]  /*6290*/  UIADD3 UR51, UPT, UPT, UR19, 0x240, URZ ;  /* 0x0000024013337890 */ /* 0x000fe2000fffe0ff */
[----:B-1----:R-:W-:Y:S01]  /*62a0*/  VIADD R0, R0, 0xffffffe ;  /* 0x0ffffffe00007836 */ /* 0x002fe20000000000 */
[----:B------:R-:W-:Y:S02]  /*62b0*/  UIADD3 UR48, UPT, UPT, UR19, 0x268, URZ ;  /* 0x0000026813307890 */ /* 0x000fe4000fffe0ff */
[----:B------:R-:W-:-:S02]  /*62c0*/  UISETP.GE.AND UP2, UPT, UR39, 0x1, UPT ;  /* 0x000000012700788c */ /* 0x000fc4000bf46270 */
[----:B------:R-:W-:Y:S01]  /*62d0*/  UISETP.NE.AND UP0, UPT, UR18, 0x1, UPT ;  /* 0x000000011200788c */ /* 0x000fe2000bf05270 */
[----:B------:R-:W1:Y:S01]  /*62e0*/  F2I.FTZ.U32.TRUNC.NTZ R0, R0 ;  /* 0x0000000000007305 */ /* 0x000e62000021f000 */
[----:B------:R-:W-:Y:S01]  /*62f0*/  UMOV UR12, UR13 ;  /* 0x0000000d000c7c82 */ /* 0x000fe20008000000 */
[----:B---3--:R-:W-:Y:S01]  /*6300*/  VIADD R2, R2, 0xffffffe ;  /* 0x0ffffffe02027836 */ /* 0x008fe20000000000 */
[----:B------:R-:W-:Y:S01]  /*6310*/  UMOV UR44, UR15 ;  /* 0x0000000f002c7c82 */ /* 0x000fe20008000000 */
[----:B------:R-:W-:Y:S02]  /*6320*/  UISETP.NE.AND UP2, UPT, UR34, 0x1, UPT ;  /* 0x000000012200788c */ /* 0x000fe4000bf45270 */
[----:B------:R-:W-:Y:S02]  /*6330*/  UISETP.NE.AND UP0, UPT, UR52, URZ, UPT ;  /* 0x000000ff3400728c */ /* 0x000fe4000bf05270 */
[----:B------:R-:W3:Y:S01]  /*6340*/  F2I.FTZ.U32.TRUNC.NTZ R2, R2 ;  /* 0x0000000200027305 */ /* 0x000ee2000021f000 */
[----:B------:R-:W-:Y:S01]  /*6350*/  UPLOP3.LUT UP4, UPT, UPT, UPT, UPT, 0x40, 0x4 ;  /* 0x000000000004789c */ /* 0x000fe20003f8e870 */
[----:B------:R-:W2:Y:S01]  /*6360*/  LDCU.64 UR16, c[0x0][0xc28] ;  /* 0x00018500ff1077ac */ /* 0x000ea20008000a00 */
[----:B-1----:R-:W-:Y:S01]  /*6370*/  R2UR UR7, R0 ;  /* 0x00000000000772ca */ /* 0x002fe200000e0000 */
[----:B------:R-:W-:Y:S01]  /*6380*/  UISETP.NE.AND.EX UP6, UPT, UR31, URZ, UPT, UP6 ;  /* 0x000000ff1f00728c */ /* 0x000fe2000bfc5360 */
[----:B------:R-:W-:Y:S01]  /*6390*/  IABS R0, R3 ;  /* 0x0000000300007213 */ /* 0x000fe20000000000 */
[----:B------:R-:W-:-:S02]  /*63a0*/  UIADD3 UR8, UPT, UPT, UR19, 0x400, URZ ;  /* 0x0000040013087890 */ /* 0x000fc4000fffe0ff */
[----:B------:R-:W-:Y:S02]  /*63b0*/  UIADD3 UR9, UPT, UPT, UR19, 0x240, URZ ;  /* 0x0000024013097890 */ /* 0x000fe4000fffe0ff */
[----:B------:R-:W-:Y:S01]  /*63c0*/  IMAD.MOV R0, RZ, RZ, -R0 ;  /* 0x000000ffff007224 */ /* 0x000fe200078e0a00 */
[----:B---3--:R-:W-:Y:S01]  /*63d0*/  R2UR UR11, R2 ;  /* 0x00000000020b72ca */ /* 0x008fe200000e0000 */
[----:B------:R-:W-:Y:S02]  /*63e0*/  UPRMT UR51, UR20, 0x654, UR51 ;  /* 0x0000065414337896 */ /* 0x000fe40008000033 */
[----:B------:R-:W-:Y:S01]  /*63f0*/  UPRMT UR48, URZ, 0x654, UR48 ;  /* 0x00000654ff307896 */ /* 0x000fe20008000030 */
[----:B------:R-:W-:Y:S01]  /*6400*/  R2UR UR50, R0 ;  /* 0x00000000003272ca */ /* 0x000fe200000e0000 */
[----:B------:R-:W-:Y:S02]  /*6410*/  UIADD3 UR5, UPT, UPT, URZ, -UR7, URZ ;  /* 0x80000007ff057290 */ /* 0x000fe4000fffe0ff */
[----:B------:R-:W-:-:S02]  /*6420*/  USHF.R.U32.HI UR47, URZ, UR33, UR12 ;  /* 0x00000021ff2f7299 */ /* 0x000fc4000801160c */
[----:B------:R-:W-:Y:S02]  /*6430*/  UIMAD UR42, UR5, UR27, URZ ;  /* 0x0000001b052a72a4 */ /* 0x000fe4000f8e02ff */
[----:B------:R-:W-:Y:S02]  /*6440*/  USHF.R.U32.HI UR44, URZ, UR54, UR44 ;  /* 0x00000036ff2c7299 */ /* 0x000fe4000801162c */
[----:B------:R-:W-:Y:S02]  /*6450*/  UIADD3 UR6, UPT, UPT, URZ, -UR11, URZ ;  /* 0x8000000bff067290 */ /* 0x000fe4000fffe0ff */
[----:B--2---:R-:W-:Y:S02]  /*6460*/  UISETP.NE.AND UP3, UPT, UR4, 0x1, UPT ;  /* 0x000000010400788c */ /* 0x004fe4000bf65270 */
[----:B----4-:R-:W-:Y:S02]  /*6470*/  UISETP.NE.AND UP2, UPT, UR38, URZ, UPT ;  /* 0x000000ff2600728c */ /* 0x010fe4000bf45270 */
[----:B------:R-:W-:Y:S01]  /*6480*/  UISETP.NE.AND UP0, UPT, UR28, URZ, UPT ;  /* 0x000000ff1c00728c */ /* 0x000fe2000bf05270 */
[----:B------:R-:W-:Y:S01]  /*6490*/  UMOV UR5, UR6 ;  /* 0x0000000600057c82 */ /* 0x000fe20008000000 */
[----:B------:R-:W-:Y:S01]  /*64a0*/  UMOV UR6, URZ ;  /* 0x000000ff00067c82 */ /* 0x000fe20008000000 */
[----:B------:R-:W-:-:S02]  /*64b0*/  UIMAD UR5, UR5, UR29, URZ ;  /* 0x0000001d050572a4 */ /* 0x000fc4000f8e02ff */
[----:B------:R-:W-:Y:S02]  /*64c0*/  UIMAD.WIDE.U32 UR42, UR7, UR42, UR6 ;  /* 0x0000002a072a72a5 */ /* 0x000fe4000f8e0006 */
[----:B------:R-:W-:-:S05]  /*64d0*/  UIMAD.WIDE.U32 UR10, UR11, UR5, UR10 ;  /* 0x000000050b0a72a5 */ /* 0x000fca000f8e000a */
[----:B------:R-:W-:Y:S02]  /*64e0*/  UMOV UR42, UR43 ;  /* 0x0000002b002a7c82 */ /* 0x000fe40008000000 */
[----:B------:R-:W-:-:S05]  /*64f0*/  UMOV UR43, UR11 ;  /* 0x0000000b002b7c82 */ /* 0x000fca0008000000 */
.L_x_121:
[----:B-1----:R-:W-:Y:S04]  /*6500*/  SHF.L.U32 R2, R8, 0x1f, RZ ;  /* 0x0000001f08027819 */ /* 0x002fe800000006ff */
[----:B------:R-:W1:Y:S02]  /*6510*/  SYNCS.PHASECHK.TRANS64.TRYWAIT P0, [UR19+0x260], R2 ;  /* 0x00026002ff0075a7 */ /* 0x000e640008001113 */
[----:B-1----:R-:W-:Y:S05]  /*6520*/  @!P0 BRA `(.L_x_112) ;  /* 0x0000004000fc8947 */ /* 0x002fea0003800000 */
.L_x_231:
[----:B------:R-:W2:Y:S01]  /*6530*/  LDS.128 R4, [UR19+0x2a0] ;  /* 0x0002a013ff047984 */ /* 0x000ea20008000c00 */
[----:B------:R-:W-:Y:S01]  /*6540*/  UISETP.GE.AND UP0, UPT, UR39, 0x1, UPT ;  /* 0x000000012700788c */ /* 0x000fe2000bf06270 */
[----:B------:R-:W-:Y:S01]  /*6550*/  @!PT LDS RZ, [RZ] ;  /* 0x00000000fffff984 */ /* 0x000fe20000000800 */
[----:B------:R-:W-:Y:S01]  /*6560*/  @!PT LDS RZ, [RZ] ;  /* 0x00000000fffff984 */ /* 0x000fe20000000800 */
[----:B------:R-:W-:Y:S01]  /*6570*/  @!PT LDS RZ, [RZ] ;  /* 0x00000000fffff984 */ /* 0x000fe20000000800 */
[----:B------:R-:W-:Y:S01]  /*6580*/  @!PT LDS RZ, [RZ] ;  /* 0x00000000fffff984 */ /* 0x000fe20000000800 */
[----:B------:R3:W-:Y:S06]  /*6590*/  MEMBAR.ALL.CTA ;  /* 0x0000000000007992 */ /* 0x0007ec0000008000 */
[----:B---3--:R-:W3:Y:S02]  /*65a0*/  FENCE.VIEW.ASYNC.S ;  /* 0x00000000000073c6 */ /* 0x008ee40000000000 */
[----:B---3--:R-:W-:Y:S01]  /*65b0*/  SYNCS.ARRIVE.TRANS64.RED.A1T0 RZ, [UR48], RZ ;  /* 0x000000ffffff79a7 */ /* 0x008fe20008100430 */
[----:B--2---:R-:W-:Y:S11]  /*65c0*/  LOP3.LUT P0, RZ, R6, 0x1, RZ, 0xc0, !PT ;  /* 0x0000000106ff7812 */ /* 0x004ff6000780c0ff */
[----:B------:R-:W-:Y:S02]  /*65d0*/  @!UPT UIADD3 URZ, UPT, UPT, URZ, URZ, URZ ;  /* 0x000000fffffff290 */ /* 0x000fe4000fffe0ff */
[----:B------:R-:W-:Y:S01]  /*65e0*/  VOTEU.ANY UP2, P0 ;  /* 0x0000000000ff7886 */ /* 0x000fe20000040100 */
[----:B------:R-:W-:Y:S11]  /*65f0*/  PLOP3.LUT P1, PT, PT, PT, UP2, 0x80, 0x8 ;  /* 0x000000000008781c */ /* 0x000ff60003f2f028 */
[----:B------:R-:W-:Y:S02]  /*6600*/  @!UPT UIADD3 URZ, UPT, UPT, URZ, URZ, URZ ;  /* 0x000000fffffff290 */ /* 0x000fe4000fffe0ff */
[----:B-1----:R-:W-:Y:S02]  /*6610*/  @P1 MOV R2, R4 ;  /* 0x0000000400021202 */ /* 0x002fe40000000f00 */
[----:B------:R-:W-:Y:S02]  /*6620*/  @P1 LOP3.LUT R0, R5, 0xffff, RZ, 0xc0, !PT ;  /* 0x0000ffff05001812 */ /* 0x000fe400078ec0ff */
[----:B------:R-:W-:Y:S02]  /*6630*/  @P1 R2UR UR5, R2 ;  /* 0x00000000020512ca */ /* 0x000fe400000e0000 */
[----:B------:R-:W-:Y:S11]  /*6640*/  @P1 R2UR UR4, R0 ;  /* 0x00000000000412ca */ /* 0x000ff600000e0000 */
[----:B------:R-:W-:Y:S02]  /*6650*/  @UP2 UMOV UR15, UR5 ;  /* 0x00000005000f2c82 */ /* 0x000fe40008000000 */
[----:B------:R-:W-:Y:S01]  /*6660*/  @UP2 UMOV UR7, UR4 ;  /* 0x0000000400072c82 */ /* 0x000fe20008000000 */
[----:B------:R-:W-:Y:S05]  /*6670*/  BRA.U !UP0, `(.L_x_113) ;  /* 0x0000000108c07547 */ /* 0x000fea000b800000 */
[----:B------:R-:W-:Y:S02]  /*6680*/  UIMAD.WIDE.U32 UR12, UR7, UR35, URZ ;  /* 0x00000023070c72a5 */ /* 0x000fe4000f8e00ff */
[----:B------:R-:W-:Y:S02]  /*6690*/  UP2UR UR14, UPR, URZ, 0x4 ;  /* 0x00000004ff0e7883 */ /* 0x000fe40008000000 */
[----:B------:R-:W-:Y:S02]  /*66a0*/  UISETP.NE.AND UP2, UPT, UR34, 0x1, UPT ;  /* 0x000000012200788c */ /* 0x000fe4000bf45270 */
[----:B------:R-:W-:Y:S02]  /*66b0*/  UIMAD.WIDE.U32 UR20, UR15, UR32, URZ ;  /* 0x000000200f1472a5 */ /* 0x000fe4000f8e00ff */
[----:B------:R-:W-:Y:S02]  /*66c0*/  USEL UR4, UR40, UR44, !UP2 ;  /* 0x0000002c28047287 */ /* 0x000fe4000d000000 */
[----:B------:R-:W-:Y:S02]  /*66d0*/  UISETP.NE.AND UP0, UPT, UR18, 0x1, UPT ;  /* 0x000000011200788c */ /* 0x000fe4000bf05270 */
[----:B------:R-:W-:Y:S02]  /*66e0*/  UP2UR UR26, UPR, URZ, 0x2 ;  /* 0x00000002ff1a7883 */ /* 0x000fe40008000000 */
[----:B------:R-:W-:Y:S02]  /*66f0*/  UISETP.NE.AND UP1, UPT, UR39, 0x1, UPT ;  /* 0x000000012700788c */ /* 0x000fe4000bf25270 */
[----:B------:R-:W-:Y:S02]  /*6700*/  UIMAD.WIDE.U32 UR22, UR4, UR16, URZ ;  /* 0x00000010041672a5 */ /* 0x000fe4000f8e00ff */
[----:B------:R-:W-:Y:S01]  /*6710*/  USEL UR10, UR41, UR47, !UP0 ;  /* 0x0000002f290a7287 */ /* 0x000fe2000c000000 */
[----:B------:R-:W-:Y:S02]  /*6720*/  UMOV UR5, UR13 ;  /* 0x0000000d00057c82 */ /* 0x000fe40008000000 */
[----:B------:R-:W-:Y:S02]  /*6730*/  USHF.R.U32.HI UR6, URZ, UR54, UR5 ;  /* 0x00000036ff067299 */ /* 0x000fe40008011605 */
[----:B------:R-:W-:Y:S02]  /*6740*/  UIMAD.WIDE.U32 UR24, UR10, UR16, URZ ;  /* 0x000000100a1872a5 */ /* 0x000fe4000f8e00ff */
[----:B------:R-:W-:Y:S02]  /*6750*/  USEL UR6, UR7, UR6, !UP2 ;  /* 0x0000000607067287 */ /* 0x000fe4000d000000 */
[----:B------:R-:W-:Y:S02]  /*6760*/  UISETP.NE.AND UP2, UPT, UR14, URZ, UPT ;  /* 0x000000ff0e00728c */ /* 0x000fe4000bf45270 */
[----:B------:R-:W-:Y:S01]  /*6770*/  UIMAD.WIDE.U32 UR12, UR6, UR16, URZ ;  /* 0x00000010060c72a5 */ /* 0x000fe2000f8e00ff */
[----:B------:R-:W-:Y:S02]  /*6780*/  UMOV UR5, UR21 ;  /* 0x0000001500057c82 */ /* 0x000fe40008000000 */
[----:B------:R-:W-:Y:S03]  /*6790*/  USHF.R.U32.HI UR11, URZ, UR33, UR5 ;  /* 0x00000021ff0b7299 */ /* 0x000fe60008011605 */
[----:B------:R-:W-:Y:S02]  /*67a0*/  UMOV UR5, UR23 ;  /* 0x0000001700057c82 */ /* 0x000fe40008000000 */
[----:B------:R-:W-:Y:S03]  /*67b0*/  @UP1 USHF.R.U32.HI UR4, URZ, UR17, UR5 ;  /* 0x00000011ff041299 */ /* 0x000fe60008011605 */
[----:B------:R-:W-:Y:S01]  /*67c0*/  UMOV UR5, UR25 ;  /* 0x0000001900057c82 */ /* 0x000fe20008000000 */
[----:B------:R-:W-:Y:S02]  /*67d0*/  UIMAD UR4, UR39, UR4, URZ ;  /* 0x00000004270472a4 */ /* 0x000fe4000f8e02ff */
[----:B------:R-:W-:Y:S02]  /*67e0*/  @UP1 USHF.R.U32.HI UR10, URZ, UR17, UR5 ;  /* 0x00000011ff0a1299 */ /* 0x000fe40008011605 */
[----:B------:R-:W-:Y:S02]  /*67f0*/  USEL UR5, UR15, UR11, !UP0 ;  /* 0x0000000b0f057287 */ /* 0x000fe4000c000000 */
[----:B------:R-:W-:Y:S02]  /*6800*/  UIMAD UR11, UR39, UR10, URZ ;  /* 0x0000000a270b72a4 */ /* 0x000fe4000f8e02ff */
[----:B------:R-:W-:Y:S03]  /*6810*/  UISETP.GE.AND UP0, UPT, UR6, UR4, UPT ;  /* 0x000000040600728c */ /* 0x000fe6000bf06270 */
[----:B------:R-:W-:Y:S01]  /*6820*/  UMOV UR4, UR13 ;  /* 0x0000000d00047c82 */ /* 0x000fe20008000000 */
[----:B------:R-:W-:Y:S02]  /*6830*/  UISETP.GE.OR UP0, UPT, UR5, UR11, UP0 ;  /* 0x0000000b0500728c */ /* 0x000fe40008706670 */
[----:B------:R-:W-:Y:S02]  /*6840*/  USHF.R.U32.HI UR4, URZ, UR17, UR4 ;  /* 0x00000011ff047299 */ /* 0x000fe40008011604 */
[----:B------:R-:W-:Y:S02]  /*6850*/  UIMAD.WIDE.U32 UR12, UR5, UR16, URZ ;  /* 0x00000010050c72a5 */ /* 0x000fe4000f8e00ff */
[----:B------:R-:W-:Y:S04]  /*6860*/  USEL UR14, UR6, UR4, !UP1 ;  /* 0x00000004060e7287 */ /* 0x000fe8000c800000 */
[----:B------:R-:W-:Y:S01]  /*6870*/  UIADD3 UR11, UPT, UPT, -UR14, URZ, URZ ;  /* 0x000000ff0e0b7290 */ /* 0x000fe2000fffe1ff */
[----:B------:R-:W-:Y:S02]  /*6880*/  @!UP0 UMOV UR4, UR13 ;  /* 0x0000000d00048c82 */ /* 0x000fe40008000000 */
[----:B------:R-:W-:Y:S02]  /*6890*/  @!UP0 USHF.R.U32.HI UR4, URZ, UR17, UR4 ;  /* 0x00000011ff048299 */ /* 0x000fe40008011604 */
[----:B------:R-:W-:Y:S02]  /*68a0*/  UIMAD UR11, UR39, UR11, UR6 ;  /* 0x0000000b270b72a4 */ /* 0x000fe4000f8e0206 */
[----:B------:R-:W-:Y:S02]  /*68b0*/  @!UP0 USEL UR4, UR5, UR4, !UP1 ;  /* 0x0000000405048287 */ /* 0x000fe4000c800000 */
[----:B------:R-:W-:Y:S02]  /*68c0*/  UISETP.NE.AND UP1, UPT, UR26, URZ, UPT ;  /* 0x000000ff1a00728c */ /* 0x000fe4000bf25270 */
[----:B------:R-:W-:Y:S02]  /*68d0*/  @!UP0 UIMAD UR11, UR10, UR11, UR4 ;  /* 0x0000000b0a0b82a4 */ /* 0x000fe4000f8e0204 */
[----:B------:R-:W-:Y:S02]  /*68e0*/  @!UP0 UIADD3 UR12, UPT, UPT, UR14, -UR4, URZ ;  /* 0x800000040e0c8290 */ /* 0x000fe4000fffe0ff */
[----:B------:R-:W-:Y:S02]  /*68f0*/  UIADD3 UR4, UPT, UPT, -UR5, URZ, URZ ;  /* 0x000000ff05047290 */ /* 0x000fe4000fffe1ff */
[----:B------:R-:W-:Y:S02]  /*6900*/  UIADD3 UR10, UPT, UPT, -UR6, URZ, URZ ;  /* 0x000000ff060a7290 */ /* 0x000fe4000fffe1ff */
[----:B------:R-:W-:Y:S02]  /*6910*/  @!UP0 UIMAD UR6, UR12, UR39, UR5 ;  /* 0x000000270c0682a4 */ /* 0x000fe4000f8e0205 */
[----:B------:R-:W-:Y:S02]  /*6920*/  UIMAD UR15, UR18, UR4, UR15 ;  /* 0x00000004120f72a4 */ /* 0x000fe4000f8e020f */
[----:B------:R-:W-:Y:S01]  /*6930*/  UIMAD UR7, UR34, UR10, UR7 ;  /* 0x0000000a220772a4 */ /* 0x000fe2000f8e0207 */
[----:B------:R-:W-:Y:S02]  /*6940*/  @!UP0 UMOV UR5, UR11 ;  /* 0x0000000b00058c82 */ /* 0x000fe40008000000 */
[----:B------:R-:W-:Y:S02]  /*6950*/  UIMAD UR15, UR5, UR18, UR15 ;  /* 0x00000012050f72a4 */ /* 0x000fe4000f8e020f */
[----:B------:R-:W-:Y:S11]  /*6960*/  UIMAD UR7, UR6, UR34, UR7 ;  /* 0x00000022060772a4 */ /* 0x000ff6000f8e0207 */
[----:B------:R-:W-:Y:S01]  /*6970*/  @!UPT UIADD3 URZ, UPT, UPT, URZ, URZ, URZ ;  /* 0x000000fffffff290 */ /* 0x000fe2000fffe0ff */
.L_x_113:
[----:B------:R-:W1:Y:S01]  /*6980*/  @!UP3 LDCU.128 UR20, c[0x0][0xc10] ;  /* 0x00018200ff14b7ac */ /* 0x000e620008000c00 */
[----:B------:R-:W-:Y:S02]  /*6990*/  ISETP.NE.U32.AND P2, PT, RZ, UR30, PT ;  /* 0x0000001eff007c0c */ /* 0x000fe4000bf45070 */
[----:B------:R-:W-:Y:S02]  /*69a0*/  SHF.L.U32 R2, R9, 0x1f, RZ ;  /* 0x0000001f09027819 */ /* 0x000fe400000006ff */
[----:B------:R-:W-:Y:S01]  /*69b0*/  ISETP.NE.AND.EX P2, PT, RZ, UR31, PT, P2 ;  /* 0x0000001fff007c0c */ /* 0x000fe2000bf45320 */
[----:B------:R-:W2:Y:S01]  /*69c0*/  @!UP3 LDCU UR5, c[0x0][0xc0c] ;  /* 0x00018180ff05b7ac */ /* 0x000ea20008000800 */
[----:B-1----:R-:W-:Y:S07]  /*69d0*/  UIMAD.WIDE.U32 UR10, UR15, UR20, URZ ;  /* 0x000000140f0a72a5 */ /* 0x002fee000f8e00ff */
[----:B------:R-:W-:Y:S01]  /*69e0*/  @!UP3 UMOV UR4, UR11 ;  /* 0x0000000b0004bc82 */ /* 0x000fe20008000000 */
[----:B--2---:R-:W-:Y:S02]  /*69f0*/  @!UP3 UISETP.NE.AND UP0, UPT, UR5, 0x1, UPT ;  /* 0x000000010500b88c */ /* 0x004fe4000bf05270 */
[----:B------:R-:W-:Y:S02]  /*6a00*/  @!UP3 USHF.R.U32.HI UR4, URZ, UR21, UR4 ;  /* 0x00000015ff04b299 */ /* 0x000fe40008011604 */
[----:B------:R-:W-:Y:S02]  /*6a10*/  UIMAD.WIDE.U32 UR10, UR7, UR23, URZ ;  /* 0x00000017070a72a5 */ /* 0x000fe4000f8e00ff */
[----:B------:R-:W-:Y:S02]  /*6a20*/  @!UP3 USEL UR12, UR15, UR4, !UP0 ;  /* 0x000000040f0cb287 */ /* 0x000fe4000c000000 */
[----:B------:R-:W-:Y:S03]  /*6a30*/  @!UP3 UISETP.NE.AND UP0, UPT, UR22, 0x1, UPT ;  /* 0x000000011600b88c */ /* 0x000fe6000bf05270 */
[----:B------:R-:W-:Y:S02]  /*6a40*/  @!UP3 UMOV UR6, UR11 ;  /* 0x0000000b0006bc82 */ /* 0x000fe40008000000 */
[----:B------:R-:W1:Y:S02]  /*6a50*/  @!UP3 LDCU UR4, c[0x0][0xc20] ;  /* 0x00018400ff04b7ac */ /* 0x000e640008000800 */
[----:B-1----:R-:W-:Y:S04]  /*6a60*/  @!UP3 USHF.R.U32.HI UR6, URZ, UR4, UR6 ;  /* 0x00000004ff06b299 */ /* 0x002fe80008011606 */
[----:B------:R-:W-:Y:S04]  /*6a70*/  @!UP3 USEL UR6, UR7, UR6, !UP0 ;  /* 0x000000060706b287 */ /* 0x000fe8000c000000 */
[----:B------:R-:W-:Y:S02]  /*6a80*/  @!UP3 UIADD3 UR4, UPT, UPT, -UR12, UR6, URZ ;  /* 0x000000060c04b290 */ /* 0x000fe4000fffe1ff */
[----:B------:R-:W-:Y:S02]  /*6a90*/  @!UP3 UIADD3 UR6, UPT, UPT, UR12, -UR6, URZ ;  /* 0x800000060c06b290 */ /* 0x000fe4000fffe0ff */
[----:B------:R-:W-:Y:S02]  /*6aa0*/  @!UP3 UIMAD UR15, UR4, UR5, UR15 ;  /* 0x00000005040fb2a4 */ /* 0x000fe4000f8e020f */
[----:B------:R-:W-:Y:S01]  /*6ab0*/  @!UP3 UIMAD UR7, UR6, UR22, UR7 ;  /* 0x000000160607b2a4 */ /* 0x000fe2000f8e0207 */
[----:B------:R-:W-:Y:S11]  /*6ac0*/  BRA.U UP4, `(.L_x_114) ;  /* 0x0000000104107547 */ /* 0x000ff6000b800000 */
[----:B------:R-:W-:Y:S04]  /*6ad0*/  MOV R3, UR53 ;  /* 0x0000003500037c02 */ /* 0x000fe80008000f00 */
[----:B------:R-:W-:Y:S04]  /*6ae0*/  SHF.L.U32 R3, R3, 0x1f, RZ ;  /* 0x0000001f03037819 */ /* 0x000fe800000006ff */
[----:B------:R-:W1:Y:S02]  /*6af0*/  SYNCS.PHASECHK.TRANS64.TRYWAIT P0, [UR19+0x258], R3 ;  /* 0x00025803ff0075a7 */ /* 0x000e640008001113 */
[----:B-1----:R-:W-:Y:S05]  /*6b00*/  @!P0 BRA `(.L_x_115) ;  /* 0x0000003c009c8947 */ /* 0x002fea0003800000 */
.L_x_114:
[----:B------:R-:W-:Y:S05]  /*6b10*/  BRA.U !UP6, `(.L_x_116) ;  /* 0x000000010e387547 */ /* 0x000fea000b800000 */
[----:B------:R-:W-:Y:S01]  /*6b20*/  UPLOP3.LUT UP1, UPT, UPT, UPT, UP5, 0x80, 0x8 ;  /* 0x000000000008789c */ /* 0x000fe20003f2f050 */
[----:B-1----:R-:W-:Y:S01]  /*6b30*/  HFMA2 R0, -RZ, RZ, 0, 5.9604644775390625e-08 ;  /* 0x00000001ff007431 */ /* 0x002fe200000001ff */
[----:B------:R-:W1:Y:S01]  /*6b40*/  LDCU.64 UR10, c[0x0][0x358] ;  /* 0x00006b00ff0a77ac */ /* 0x000e620008000a00 */
[----:B------:R-:W-:Y:S03]  /*6b50*/  IMAD.MOV.U32 R79, RZ, RZ, 0x1 ;  /* 0x00000001ff4f7424 */ /* 0x000fe600078e00ff */
[----:B------:R-:W-:Y:S05]  /*6b60*/  PLOP3.LUT P0, PT, PT, PT, UP1, 0x80, 0x8 ;  /* 0x000000000008781c */ /* 0x000fea0003f0f018 */
[----:B------:R-:W2:Y:S01]  /*6b70*/  @UP1 LDCU.64 UR4, c[0x0][0x988] ;  /* 0x00013100ff0417ac */ /* 0x000ea20008000a00 */
[----:B------:R-:W-:Y:S07]  /*6b80*/  @UP1 UIMAD UR6, UR45, UR30, URZ ;  /* 0x0000001e2d0612a4 */ /* 0x000fee000f8e02ff */
[----:B------:R-:W-:Y:S01]  /*6b90*/  @!P0 PRMT R79, R0, 0x7610, R79 ;  /* 0x00007610004f8816 */ /* 0x000fe2000000004f */
[----:B--2---:R-:W-:Y:S06]  /*6ba0*/  @UP1 UIMAD.WIDE UR4, UR6, 0x4, UR4 ;  /* 0x00000004060418a5 */ /* 0x004fec000f8e0204 */
[----:B------:R-:W-:Y:S01]  /*6bb0*/  IMAD.U32 R10, RZ, RZ, UR4 ;  /* 0x00000004ff0a7e24 */ /* 0x000fe2000f8e00ff */
[----:B------:R-:W-:Y:S04]  /*6bc0*/  MOV R11, UR5 ;  /* 0x00000005000b7c02 */ /* 0x000fe80008000f00 */
[----:B------:R-:W2:Y:S01]  /*6bd0*/  @!UP1 LDCU UR4, c[0x0][0x980] ;  /* 0x00013000ff0497ac */ /* 0x000ea20008000800 */
[----:B-1---5:R3:W5:Y:S02]  /*6be0*/  @P0 LDG.E R39, desc[UR10][R10.64] ;  /* 0x0000000a0a270981 */ /* 0x022764000c1e1900 */
[----:B--23--:R-:W-:Y:S07]  /*6bf0*/  @!P0 IMAD.U32 R39, RZ, RZ, UR4 ;  /* 0x00000004ff278e24 */ /* 0x00cfee000f8e00ff */
.L_x_116:
[----:B-----5:R-:W-:Y:S01]  /*6c00*/  @!P2 FSETP.EQ.AND P0, PT, R39, RZ, PT ;  /* 0x000000ff2700a20b */ /* 0x020fe20003f02000 */
[----:B------:R-:W-:Y:S01]  /*6c10*/  @!UPT UIADD3 URZ, UPT, UPT, URZ, URZ, URZ ;  /* 0x000000fffffff290 */ /* 0x000fe2000fffe0ff */
[----:B------:R-:W-:Y:S11]  /*6c20*/  @!P2 BRA `(.L_x_117) ;  /* 0x000000000014a947 */ /* 0x000ff60003800000 */
[----:B------:R-:W-:Y:S02]  /*6c30*/  LOP3.LUT P2, RZ, R79, 0xff, RZ, 0xc0, !PT ;  /* 0x000000ff4fff7812 */ /* 0x000fe4000784c0ff */
[----:B------:R-:W-:Y:S04]  /*6c40*/  PLOP3.LUT P0, PT, PT, PT, UP1, 0x80, 0x8 ;  /* 0x000000000008781c */ /* 0x000fe80003f0f018 */
[----:B------:R-:W-:Y:S07]  /*6c50*/  PLOP3.LUT P0, PT, P0, PT, PT, 0x8, 0x80 ;  /* 0x000000000080781c */ /* 0x000fee000070e170 */
[----:B------:R-:W-:Y:S11]  /*6c60*/  @P2 FSETP.EQ.AND P0, PT, R39, RZ, PT ;  /* 0x000000ff2700220b */ /* 0x000ff60003f02000 */
[----:B------:R-:W-:Y:S02]  /*6c70*/  @!UPT UIADD3 URZ, UPT, UPT, URZ, URZ, URZ ;  /* 0x000000fffffff290 */ /* 0x000fe4000fffe0ff */
.L_x_117:
[----:B------:R-:W2:Y:S01]  /*6c80*/  SYNCS.PHASECHK.TRANS64.TRYWAIT P2, [UR19+0x248], R2 ;  /* 0x00024802ff0075a7 */ /* 0x000ea20008041113 */
[----:B------:R-:W-:Y:S04]  /*6c90*/  @P1 SHF.R.U32.HI R4, RZ, 0x10, R5 ;  /* 0x00000010ff041819 */ /* 0x000fe80000011605 */
[----:B------:R-:W-:Y:S02]  /*6ca0*/  @P1 R2UR UR45, R4 ;  /* 0x00000000042d12ca */ /* 0x000fe400000e0000 */
[----:B------:R-:W-:Y:S01]  /*6cb0*/  ELECT P1, URZ, PT ;  /* 0x0000000000ff782f */ /* 0x000fe20003820000 */
[----:B------:R-:W-:Y:S01]  /*6cc0*/  @!UPT UIADD3 URZ, UPT, UPT, URZ, URZ, URZ ;  /* 0x000000fffffff290 */ /* 0x000fe2000fffe0ff */
[----:B--2---:R-:W-:Y:S11]  /*6cd0*/  @!P2 BRA `(.L_x_118) ;  /* 0x0000003c0040a947 */ /* 0x004ff60003800000 */
.L_x_234:
[----:B------:R-:W-:Y:S01]  /*6ce0*/  PLOP3.LUT P0, PT, P0, P1, PT, 0xf2, 0x2f ;  /* 0x00000000002f781c */ /* 0x000fe20000703e72 */
[----:B------:R-:W-:Y:S11]  /*6cf0*/  BSSY.RECONVERGENT B0, `(.L_x_119) ;  /* 0x0000050000007945 */ /* 0x000ff60003800200 */
[----:B------:R-:W-:Y:S01]  /*6d00*/  @!UPT UIADD3 URZ, UPT, UPT, URZ, URZ, URZ ;  /* 0x000000fffffff290 */ /* 0x000fe2000fffe0ff */
[----:B------:R-:W-:Y:S05]  /*6d10*/  @P0 BRA `(.L_x_120) ;  /* 0x0000000400340947 */ /* 0x000fea0003800000 */
[----:B------:R-:W-:Y:S01]  /*6d20*/  UISETP.NE.AND UP4, UPT, UR28, URZ, UPT ;  /* 0x000000ff1c00728c */ /* 0x000fe2000bf85270 */
[----:B-1----:R-:W-:Y:S01]  /*6d30*/  IMAD.U32 R0, RZ, RZ, UR46 ;  /* 0x0000002eff007e24 */ /* 0x002fe2000f8e00ff */
[----:B------:R-:W-:Y:S04]  /*6d40*/  MOV R3, UR38 ;  /* 0x0000002600037c02 */ /* 0x000fe80008000f00 */
[----:B------:R-:W-:Y:S02]  /*6d50*/  IABS R0, R0 ;  /* 0x0000000000007213 */ /* 0x000fe40000000000 */
[----:B------:R-:W-:Y:S02]  /*6d60*/  IABS R3, R3 ;  /* 0x0000000300037213 */ /* 0x000fe40000000000 */
[----:B------:R-:W-:Y:S02]  /*6d70*/  R2UR UR4, R0 ;  /* 0x00000000000472ca */ /* 0x000fe400000e0000 */
[----:B------:R-:W1:Y:S11]  /*6d80*/  I2F.RP R4, R3 ;  /* 0x0000000300047306 */ /* 0x000e760000209400 */
[----:B------:R-:W-:Y:S01]  /*6d90*/  UIMAD.WIDE.U32 UR10, UR43, UR4, URZ ;  /* 0x000000042b0a72a5 */ /* 0x000fe2000f8e00ff */
[----:B-1----:R-:W1:Y:S06]  /*6da0*/  MUFU.RCP R4, R4 ;  /* 0x0000000400047308 */ /* 0x002e6c0000001000 */
[----:B------:R-:W-:Y:S02]  /*6db0*/  UMOV UR12, UR11 ;  /* 0x0000000b000c7c82 */ /* 0x000fe40008000000 */
[----:B------:R-:W-:Y:S04]  /*6dc0*/  UIMAD UR4, UR12, UR50, UR4 ;  /* 0x000000320c0472a4 */ /* 0x000fe8000f8e0204 */
[----:B------:R-:W-:Y:S01]  /*6dd0*/  UISETP.GT.U32.AND UP0, UPT, UR29, UR4, UPT ;  /* 0x000000041d00728c */ /* 0x000fe2000bf04070 */
[----:B-1----:R-:W-:Y:S10]  /*6de0*/  VIADD R4, R4, 0xffffffe ;  /* 0x0ffffffe04047836 */ /* 0x002ff40000000000 */
[----:B------:R-:W-:Y:S01]  /*6df0*/  @!UP0 UIADD3 UR4, UPT, UPT, UR4, -UR29, URZ ;  /* 0x8000001d04048290 */ /* 0x000fe2000fffe0ff */
[----:B------:R-:W1:Y:S01]  /*6e00*/  F2I.FTZ.U32.TRUNC.NTZ R5, R4 ;  /* 0x0000000400057305 */ /* 0x000e62000021f000 */
[----:B------:R-:W-:Y:S02]  /*6e10*/  @!UP0 UIADD3 UR12, UPT, UPT, UR12, 0x1, URZ ;  /* 0x000000010c0c8890 */ /* 0x000fe4000fffe0ff */
[----:B------:R-:W-:Y:S02]  /*6e20*/  UISETP.GE.U32.AND UP0, UPT, UR4, UR29, UPT ;  /* 0x0000001d0400728c */ /* 0x000fe4000bf06070 */
[----:B------:R-:W-:Y:S09]  /*6e30*/  ULOP3.LUT UR4, UR46, UR28, URZ, 0x3c, !UPT ;  /* 0x0000001c2e047292 */ /* 0x000ff2000f8e3cff */
[----:B------:R-:W-:Y:S01]  /*6e40*/  @UP0 UIADD3 UR12, UPT, UPT, UR12, 0x1, URZ ;  /* 0x000000010c0c0890 */ /* 0x000fe2000fffe0ff */
[--C-:B-1----:R-:W-:Y:S01]  /*6e50*/  IMAD.MOV R2, RZ, RZ, -R5.reuse ;  /* 0x000000ffff027224 */ /* 0x102fe200078e0a05 */
[----:B------:R-:W-:Y:S01]  /*6e60*/  UISETP.GE.AND UP0, UPT, UR4, URZ, UPT ;  /* 0x000000ff0400728c */ /* 0x000fe2000bf06270 */
[----:B------:R-:W-:Y:S02]  /*6e70*/  IMAD.MOV.U32 R4, RZ, RZ, RZ ;  /* 0x000000ffff047224 */ /* 0x000fe400078e00ff */
[-C--:B------:R-:W-:Y:S04]  /*6e80*/  IMAD R2, R2, R3.reuse, RZ ;  /* 0x0000000302027224 */ /* 0x080fe800078e02ff */
[----:B------:R-:W-:Y:S04]  /*6e90*/  IMAD.HI.U32 R5, R5, R2, R4 ;  /* 0x0000000205057227 */ /* 0x000fe800078e0004 */
[----:B------:R-:W-:Y:S02]  /*6ea0*/  @!UP0 UIADD3 UR12, UPT, UPT, -UR12, URZ, URZ ;  /* 0x000000ff0c0c8290 */ /* 0x000fe4000fffe1ff */
[----:B------:R-:W-:Y:S02]  /*6eb0*/  @!UP4 ULOP3.LUT UR12, URZ, UR28, URZ, 0x33, !UPT ;  /* 0x0000001cff0cc292 */ /* 0x000fe4000f8e33ff */
[----:B------:R-:W-:Y:S04]  /*6ec0*/  UISETP.NE.AND UP4, UPT, UR52, URZ, UPT ;  /* 0x000000ff3400728c */ /* 0x000fe8000bf85270 */
[----:B------:R-:W-:Y:S05]  /*6ed0*/  IMAD.U32 R0, RZ, RZ, UR12 ;  /* 0x0000000cff007e24 */ /* 0x000fea000f8e00ff */
[----:B------:R-:W-:Y:S04]  /*6ee0*/  IABS R0, R0 ;  /* 0x0000000000007213 */ /* 0x000fe80000000000 */
[----:B------:R-:W-:Y:S11]  /*6ef0*/  R2UR UR4, R0 ;  /* 0x00000000000472ca */ /* 0x000ff600000e0000 */
[----:B------:R-:W-:Y:S02]  /*6f00*/  @!UPT UIADD3 URZ, UPT, UPT, URZ, URZ, URZ ;  /* 0x000000fffffff290 */ /* 0x000fe4000fffe0ff */
[----:B------:R-:W-:Y:S07]  /*6f10*/  UIMAD.WIDE.U32 UR10, UR42, UR4, URZ ;  /* 0x000000042a0a72a5 */ /* 0x000fee000f8e00ff */
[----:B------:R-:W-:Y:S01]  /*6f20*/  UMOV UR13, UR11 ;  /* 0x0000000b000d7c82 */ /* 0x000fe20008000000 */
[----:B------:R-:W-:Y:S02]  /*6f30*/  USHF.L.U32 UR11, UR49, 0x6, URZ ;  /* 0x00000006310b7899 */ /* 0x000fe400080006ff */
[----:B------:R-:W-:Y:S04]  /*6f40*/  UIADD3 UR5, UPT, UPT, -UR13, URZ, URZ ;  /* 0x000000ff0d057290 */ /* 0x000fe8000fffe1ff */
[----:B------:R-:W-:Y:S04]  /*6f50*/  UIMAD UR4, UR27, UR5, UR4 ;  /* 0x000000051b0472a4 */ /* 0x000fe8000f8e0204 */
[----:B------:R-:W-:Y:S11]  /*6f60*/  UISETP.GT.U32.AND UP0, UPT, UR27, UR4, UPT ;  /* 0x000000041b00728c */ /* 0x000ff6000bf04070 */
[----:B------:R-:W-:Y:S02]  /*6f70*/  @!UP0 UIADD3 UR4, UPT, UPT, UR4, -UR27, URZ ;  /* 0x8000001b04048290 */ /* 0x000fe4000fffe0ff */
[----:B------:R-:W-:Y:S02]  /*6f80*/  @!UP0 UIADD3 UR13, UPT, UPT, UR13, 0x1, URZ ;  /* 0x000000010d0d8890 */ /* 0x000fe4000fffe0ff */
[----:B------:R-:W-:Y:S02]  /*6f90*/  UISETP.GE.U32.AND UP0, UPT, UR4, UR27, UPT ;  /* 0x0000001b0400728c */ /* 0x000fe4000bf06070 */
[----:B------:R-:W-:Y:S09]  /*6fa0*/  ULOP3.LUT UR4, UR12, UR52, URZ, 0x3c, !UPT ;  /* 0x000000340c047292 */ /* 0x000ff2000f8e3cff */
[----:B------:R-:W-:Y:S02]  /*6fb0*/  @UP0 UIADD3 UR13, UPT, UPT, UR13, 0x1, URZ ;  /* 0x000000010d0d0890 */ /* 0x000fe4000fffe0ff */
[----:B------:R-:W-:Y:S11]  /*6fc0*/  UISETP.GE.AND UP0, UPT, UR4, URZ, UPT ;  /* 0x000000ff0400728c */ /* 0x000ff6000bf06270 */
[----:B------:R-:W-:Y:S02]  /*6fd0*/  @!UP0 UIADD3 UR13, UPT, UPT, -UR13, URZ, URZ ;  /* 0x000000ff0d0d8290 */ /* 0x000fe4000fffe1ff */
[----:B------:R-:W-:Y:S02]  /*6fe0*/  @!UP4 ULOP3.LUT UR13, URZ, UR52, URZ, 0x33, !UPT ;  /* 0x00000034ff0dc292 */ /* 0x000fe4000f8e33ff */
[----:B------:R-:W-:Y:S02]  /*6ff0*/  UISETP.NE.AND UP4, UPT, UR38, URZ, UPT ;  /* 0x000000ff2600728c */ /* 0x000fe4000bf85270 */
[----:B------:R-:W-:Y:S02]  /*7000*/  ULOP3.LUT UR4, UR13, UR38, URZ, 0x3c, !UPT ;  /* 0x000000260d047292 */ /* 0x000fe4000f8e3cff */
[----:B------:R-:W-:Y:S01]  /*7010*/  UIADD3 UR5, UPT, UPT, -UR13, URZ, URZ ;  /* 0x000000ff0d057290 */ /* 0x000fe2000fffe1ff */
[----:B------:R-:W-:Y:S01]  /*7020*/  MOV R0, UR13 ;  /* 0x0000000d00007c02 */ /* 0x000fe20008000f00 */
[----:B------:R-:W-:Y:S02]  /*7030*/  UISETP.GE.AND UP0, UPT, UR4, URZ, UPT ;  /* 0x000000ff0400728c */ /* 0x000fe4000bf06270 */
[----:B------:R-:W-:Y:S01]  /*7040*/  UIADD3 UR4, UPT, UPT, -UR12, URZ, URZ ;  /* 0x000000ff0c047290 */ /* 0x000fe2000fffe1ff */
[----:B------:R-:W-:Y:S01]  /*7050*/  IABS R0, R0 ;  /* 0x0000000000007213 */ /* 0x000fe20000000000 */
[----:B------:R-:W-:Y:S02]  /*7060*/  UIMAD UR12, UR52, UR5, UR12 ;  /* 0x00000005340c72a4 */ /* 0x000fe4000f8e020c */
[----:B------:R-:W-:Y:S02]  /*7070*/  UIMAD UR4, UR28, UR4, UR46 ;  /* 0x000000041c0472a4 */ /* 0x000fe4000f8e022e */
[----:B------:R-:W-:Y:S01]  /*7080*/  IMAD.HI.U32 R5, R5, R0, RZ ;  /* 0x0000000005057227 */ /* 0x000fe200078e00ff */
[----:B------:R-:W-:Y:S01]  /*7090*/  UMOV UR5, 0x10000000 ;  /* 0x1000000000057882 */ /* 0x000fe20000000000 */
[----:B------:R-:W-:Y:S03]  /*70a0*/  USHF.L.U32 UR10, UR4, 0x6, URZ ;  /* 0x00000006040a7899 */ /* 0x000fe600080006ff */
[----:B------:R-:W-:Y:S01]  /*70b0*/  IADD3 R2, PT, PT, -R5, RZ, RZ ;  /* 0x000000ff05027210 */ /* 0x000fe20007ffe1ff */
[----:B------:R-:W-:Y:S04]  /*70c0*/  UMOV UR4, 0x0 ;  /* 0x0000000000047882 */ /* 0x000fe80000000000 */
[C---:B------:R-:W-:Y:S05]  /*70d0*/  IMAD R0, R3.reuse, R2, R0 ;  /* 0x0000000203007224 */ /* 0x040fea00078e0200 */
[----:B------:R-:W-:Y:S11]  /*70e0*/  ISETP.GT.U32.AND P0, PT, R3, R0, PT ;  /* 0x000000000300720c */ /* 0x000ff60003f04070 */
[----:B------:R-:W-:Y:S02]  /*70f0*/  @!UPT UIADD3 URZ, UPT, UPT, URZ, URZ, URZ ;  /* 0x000000fffffff290 */ /* 0x000fe4000fffe0ff */
[----:B------:R-:W-:Y:S01]  /*7100*/  @!P0 IMAD.IADD R0, R0, 0x1, -R3 ;  /* 0x0000000100008824 */ /* 0x000fe200078e0a03 */
[----:B------:R-:W-:Y:S04]  /*7110*/  @!P0 IADD3 R5, PT, PT, R5, 0x1, RZ ;  /* 0x0000000105058810 */ /* 0x000fe80007ffe0ff */
[----:B------:R-:W-:Y:S01]  /*7120*/  ISETP.GE.U32.AND P1, PT, R0, R3, PT ;  /* 0x000000030000720c */ /* 0x000fe20003f26070 */
[----:B------:R-:W-:Y:S11]  /*7130*/  HFMA2 R0, -RZ, RZ, 0, 0.00048828125 ;  /* 0x00001000ff007431 */ /* 0x000ff600000001ff */
[----:B------:R-:W-:Y:S01]  /*7140*/  @!UPT UIADD3 URZ, UPT, UPT, URZ, URZ, URZ ;  /* 0x000000fffffff290 */ /* 0x000fe2000fffe0ff */
[----:B------:R-:W-:Y:S05]  /*7150*/  @P1 VIADD R5, R5, 0x1 ;  /* 0x0000000105051836 */ /* 0x000fea0000000000 */
[----:B------:R-:W-:Y:S11]  /*7160*/  R2UR UR14, R5 ;  /* 0x00000000050e72ca */ /* 0x000ff600000e0000 */
[----:B------:R-:W-:Y:S02]  /*7170*/  @!UPT UIADD3 URZ, UPT, UPT, URZ, URZ, URZ ;  /* 0x000000fffffff290 */ /* 0x000fe4000fffe0ff */
[----:B------:R-:W-:Y:S02]  /*7180*/  @!UP0 UIADD3 UR14, UPT, UPT, -UR14, URZ, URZ ;  /* 0x000000ff0e0e8290 */ /* 0x000fe4000fffe1ff */
[----:B------:R-:W-:Y:S04]  /*7190*/  @!UP4 ULOP3.LUT UR14, URZ, UR38, URZ, 0x33, !UPT ;  /* 0x00000026ff0ec292 */ /* 0x000fe8000f8e33ff */
[----:B------:R-:W-:Y:S04]  /*71a0*/  UIADD3 UR6, UPT, UPT, -UR14, URZ, URZ ;  /* 0x000000ff0e067290 */ /* 0x000fe8000fffe1ff */
[----:B------:R-:W-:Y:S09]  /*71b0*/  UIMAD UR13, UR38, UR6, UR13 ;  /* 0x00000006260d72a4 */ /* 0x000ff2000f8e020d */
[----:B------:R2:W-:Y:S01]  /*71c0*/  UTMALDG.5D [UR8], [UR36], desc[UR4] ;  /* 0x00000408240075b4 */ /* 0x0005e20008021000 */
[----:B------:R2:W-:Y:S01]  /*71d0*/  SYNCS.ARRIVE.TRANS64.RED.A0TR RZ, [UR19+0x240], R0 ;  /* 0x00024000ffff79a7 */ /* 0x0005e20008300413 */
[----:B------:R-:W-:Y:S01]  /*71e0*/  NOP ;  /* 0x0000000000007918 */ /* 0x000fe20000000000 */
.L_x_120:
[----:B--2---:R-:W-:Y:S05]  /*71f0*/  BSYNC.RECONVERGENT B0 ;  /* 0x0000000000007941 */ /* 0x004fea0003800200 */
.L_x_119:
[----:B------:R-:W-:Y:S01]  /*7200*/  SYNCS.ARRIVE.TRANS64.RED.A1T0 RZ, [UR51], RZ ;  /* 0x000000ffffff79a7 */ /* 0x000fe20008100433 */
[----:B------:R-:W-:Y:S01]  /*7210*/  UIADD3 UR46, UPT, UPT, UR7, UR63, URZ ;  /* 0x0000003f072e7290 */ /* 0x000fe2000fffe0ff */
[----:B------:R-:W-:Y:S01]  /*7220*/  LOP3.LUT R9, R9, 0x1, RZ, 0x3c, !PT ;  /* 0x0000000109097812 */ /* 0x000fe200078e3cff */
[----:B------:R-:W-:Y:S01]  /*7230*/  UIADD3 UR49, UPT, UPT, UR15, UR62, URZ ;  /* 0x0000003e0f317290 */ /* 0x000fe2000fffe0ff */
[----:B------:R-:W-:Y:S01]  /*7240*/  LOP3.LUT R8, R8, 0x1, RZ, 0x3c, !PT ;  /* 0x0000000108087812 */ /* 0x000fe200078e3cff */
[----:B------:R-:W-:Y:S01]  /*7250*/  UPLOP3.LUT UP4, UPT, UPT, UPT, UPT, 0x80, 0x8 ;  /* 0x000000000008789c */ /* 0x000fe20003f8f070 */
[----:B------:R-:W-:Y:S10]  /*7260*/  BRA.U UP2, `(.L_x_121) ;  /* 0xfffffff102a47547 */ /* 0x000ff4000b83ffff */
[----:B-1----:R-:W-:Y:S07]  /*7270*/  MOV R0, UR19 ;  /* 0x0000001300007c02 */ /* 0x002fee0008000f00 */
.L_x_122:
[----:B-1----:R-:W-:-:S04]  /*7280*/  SHF.L.U32 R2, R9, 0x1f, RZ ;  /* 0x0000001f09027819 */ /* 0x002fc800000006ff */
[----:B------:R1:W2:Y:S03]  /*7290*/  SYNCS.PHASECHK.TRANS64.TRYWAIT P0, [R0+URZ+0x248], R2 ;  /* 0x00024802000075a7 */ /* 0x0002a600080011ff */
[----:B--2---:R-:W-:Y:S05]  /*72a0*/  @!P0 NANOSLEEP.SYNCS 0x989680 ;  /* 0x009896800000895d */ /* 0x004fea0003900000 */
[----:B------:R-:W2:Y:S02]  /*72b0*/  @!P0 SYNCS.PHASECHK.TRANS64 P0, [R0+URZ+0x248], R2 ;  /* 0x00024802000085a7 */ /* 0x000ea400080010ff */
[----:B--2---:R-:W-:Y:S05]  /*72c0*/  @P0 EXIT ;  /* 0x000000000000094d */ /* 0x004fea0003800000 */
[----:B------:R-:W-:Y:S05]  /*72d0*/  BRA `(.L_x_122) ;  /* 0xfffffffc00e87947 */ /* 0x000fea000383ffff */
.L_x_111:
[----:B------:R-:W-:-:S06]  /*72e0*/  UISETP.GE.AND UP0, UPT, UR18, 0x4, UPT ;  /* 0x000000041200788c */ /* 0x000fcc000bf06270 */
[----:B------:R-:W-:-:S13]  /*72f0*/  PLOP3.LUT P0, PT, PT, PT, UP0, 0x80, 0x8 ;  /* 0x000000000008781c */ /* 0x000fda0003f0f008 */
[----:B-1----:R-:W-:Y:S05]  /*7300*/  @!P0 EXIT ;  /* 0x000000000000894d */ /* 0x002fea0003800000 */
[----:B------:R-:W1:Y:S08]  /*7310*/  S2UR UR4, SR_CgaCtaId ;  /* 0x00000000000479c3 */ /* 0x000e700000008800 */
[----:B------:R-:W-:Y:S01]  /*7320*/  BAR.SYNC.DEFER_BLOCKING 0x6, 0xa0 ;  /* 0x0182800000007b1d */ /* 0x000fe20000010000 */
[C---:B------:R-:W-:Y:S01]  /*7330*/  IMAD.SHL.U32 R3, R69.reuse, 0x40, RZ ;  /* 0x0000004045037824 */ /* 0x040fe200078e00ff */
[----:B------:R-:W-:Y:S01]  /*7340*/  SHF.R.U32.HI R6, RZ, 0x1, R69 ;  /* 0x00000001ff067819 */ /* 0x000fe20000011645 */
[----:B------:R-:W-:Y:S01]  /*7350*/  IMAD.SHL.U32 R0, R80, 0x800, RZ ;  /* 0x0000080050007824 */ /* 0x000fe200078e00ff */
[----:B------:R-:W-:Y:S01]  /*7360*/  USHF.R.S32.HI UR47, URZ, 0x1f, UR5 ;  /* 0x0000001fff2f7899 */ /* 0x000fe20008011405 */
[----:B------:R-:W-:Y:S01]  /*7370*/  IMAD.SHL.U32 R78, R69, 0x8, RZ ;  /* 0x00000008454e7824 */ /* 0x000fe200078e00ff */
[----:B------:R-:W-:Y:S01]  /*7380*/  UMOV UR44, 0x400 ;  /* 0x00000400002c7882 */ /* 0x000fe20000000000 */
[C---:B------:R-:W-:Y:S01]  /*7390*/  LOP3.LUT R7, R3.reuse, 0x180, RZ, 0xc0, !PT ;  /* 0x0000018003077812 */ /* 0x040fe200078ec0ff */
[----:B------:R-:W2:Y:S01]  /*73a0*/  LDC.64 R74, c[0x0][0x988] ;  /* 0x00026200ff4a7b82 */ /* 0x000ea20000000a00 */
[----:B------:R-:W-:Y:S01]  /*73b0*/  LOP3.LUT R3, R3, 0x640, RZ, 0xc0, !PT ;  /* 0x0000064003037812 */ /* 0x000fe200078ec0ff */
[----:B------:R-:W-:Y:S01]  /*73c0*/  IMAD.U32 R37, R69, 0x10000, RZ ;  /* 0x0001000045257824 */ /* 0x000fe200078e00ff */
[----:B------:R-:W-:Y:S01]  /*73d0*/  LOP3.LUT R6, R7, 0x20, R6, 0xf8, !PT ;  /* 0x0000002007067812 */ /* 0x000fe200078ef806 */
[----:B------:R-:W-:Y:S01]  /*73e0*/  ULEA.HI UR47, UR47, UR5, URZ, 0x6 ;  /* 0x000000052f2f7291 */ /* 0x000fe2000f8f30ff */
[----:B------:R-:W-:Y:S01]  /*73f0*/  LOP3.LUT R0, R3, 0x800, R0, 0xf8, !PT ;  /* 0x0000080003007812 */ /* 0x000fe200078ef800 */
[----:B------:R-:W-:Y:S01]  /*7400*/  IMAD.MOV.U32 R36, RZ, RZ, RZ ;  /* 0x000000ffff247224 */ /* 0x000fe200078e00ff */
[----:B------:R-:W-:Y:S01]  /*7410*/  LOP3.LUT R78, R6, 0x30, R78, 0x78, !PT ;  /* 0x00000030064e7812 */ /* 0x000fe200078e784e */
[----:B------:R-:W3:Y:S01]  /*7420*/  LDC.64 R76, c[0x0][0x990] ;  /* 0x00026400ff4c7b82 */ /* 0x000ee20000000a00 */
[----:B------:R-:W-:Y:S01]  /*7430*/  IMAD.MOV.U32 R84, RZ, RZ, RZ ;  /* 0x000000ffff547224 */ /* 0x000fe200078e00ff */
[----:B------:R-:W-:-:S02]  /*7440*/  CS2R R82, SRZ ;  /* 0x0000000000527805 */ /* 0x000fc4000001ff00 */
[----:B------:R-:W-:Y:S01]  /*7450*/  LOP3.LUT R78, R0, R78, RZ, 0xfc, !PT ;  /* 0x0000004e004e7212 */ /* 0x000fe200078efcff */
[----:B------:R-:W-:Y:S01]  /*7460*/  IMAD.SHL.U32 R0, R80, 0x200000, RZ ;  /* 0x0020000050007824 */ /* 0x000fe200078e00ff */
[----:B------:R-:W4:Y:S02]  /*7470*/  LDCU UR51, c[0x0][0x370] ;  /* 0x00006e00ff3377ac */ /* 0x000f240008000800 */
[----:B------:R-:W2:Y:S01]  /*7480*/  LDC.64 R72, c[0x0][0x9b0] ;  /* 0x00026c00ff487b82 */ /* 0x000ea20000000a00 */
[----:B-1----:R-:W-:Y:S01]  /*7490*/  ULEA UR44, UR4, UR44, 0x18 ;  /* 0x0000002c042c7291 */ /* 0x002fe2000f8ec0ff */
[----:B------:R-:W-:Y:S01]  /*74a0*/  LOP3.LUT R0, R0, 0x200000, RZ, 0xc0, !PT ;  /* 0x0020000000007812 */ /* 0x000fe200078ec0ff */
[----:B------:R-:W1:Y:S03]  /*74b0*/  LDCU UR42, c[0x0][0xc0c] ;  /* 0x00018180ff2a77ac */ /* 0x000e660008000800 */
[----:B------:R-:W-:Y:S01]  /*74c0*/  LOP3.LUT R37, R0, 0x400000, R37, 0xf8, !PT ;  /* 0x0040000000257812 */ /* 0x000fe200078ef825 */
[----:B------:R-:W-:Y:S01]  /*74d0*/  UIADD3 UR4, UPT, UPT, UR44, 0x1400, URZ ;  /* 0x000014002c047890 */ /* 0x000fe2000fffe0ff */
[----:B------:R-:W1:Y:S01]  /*74e0*/  LDC.64 R70, c[0x0][0x9a8] ;  /* 0x00026a00ff467b82 */ /* 0x000e620000000a00 */
[----:B------:R-:W-:Y:S01]  /*74f0*/  VIADD R85, R78, UR44 ;  /* 0x0000002c4e557c36 */ /* 0x000fe20008000000 */
[----:B------:R-:W4:Y:S01]  /*7500*/  LDS R2, [UR44+0x2b0] ;  /* 0x0002b02cff027984 */ /* 0x000f220008000800 */
[----:B------:R-:W1:Y:S02]  /*7510*/  LDCU UR38, c[0x0][0xc30] ;  /* 0x00018600ff2677ac */ /* 0x000e640008000800 */
[----:B------:R-:W-:Y:S01]  /*7520*/  IMAD.U32 R86, RZ, RZ, UR4 ;  /* 0x00000004ff567e24 */ /* 0x000fe2000f8e00ff */
[----:B------:R-:W1:Y:S01]  /*7530*/  LDCU UR58, c[0x0][0x388] ;  /* 0x00007100ff3a77ac */ /* 0x000e620008000800 */
[----:B------:R-:W1:Y:S01]  /*7540*/  LDCU UR57, c[0x0][0x38c] ;  /* 0x00007180ff3977ac */ /* 0x000e620008000800 */
[----:B------:R-:W1:Y:S01]  /*7550*/  LDCU.64 UR60, c[0x0][0x988] ;  /* 0x00013100ff3c77ac */ /* 0x000e620008000a00 */
[----:B------:R-:W1:Y:S01]  /*7560*/  LDCU.64 UR40, c[0x0][0xc28] ;  /* 0x00018500ff2877ac */ /* 0x000e620008000a00 */
[----:B------:R-:W1:Y:S01]  /*7570*/  LDCU.128 UR52, c[0x0][0xc10] ;  /* 0x00018200ff3477ac */ /* 0x000e620008000c00 */
[----:B------:R-:W1:Y:S01]  /*7580*/  LDCU UR50, c[0x0][0x374] ;  /* 0x00006e80ff3277ac */ /* 0x000e620008000800 */
[----:B------:R-:W-:-:S02]  /*7590*/  USHF.R.S32.HI UR47, URZ, 0x6, UR47 ;  /* 0x00000006ff2f7899 */ /* 0x000fc4000801142f */
[----:B------:R-:W-:Y:S01]  /*75a0*/  UIADD3 UR59, UPT, UPT, UR44, 0x400, URZ ;  /* 0x000004002c3b7890 */ /* 0x000fe2000fffe0ff */
[C---:B----4-:R-:W-:Y:S01]  /*75b0*/  VIADD R3, R2.reuse, 0x20 ;  /* 0x0000002002037836 */ /* 0x050fe20000000000 */
[----:B------:R-:W-:-:S04]  /*75c0*/  LOP3.LUT R2, R2, 0xffff, RZ, 0xc0, !PT ;  /* 0x0000ffff02027812 */ /* 0x000fc800078ec0ff */
[----:B------:R-:W-:-:S05]  /*75d0*/  LOP3.LUT R3, R3, 0xffff, RZ, 0xc0, !PT ;  /* 0x0000ffff03037812 */ /* 0x000fca00078ec0ff */
[----:B------:R4:W-:Y:S02]  /*75e0*/  STL.64 [R1], R2 ;  /* 0x0000000201007387 */ /* 0x0009e40000100a00 */
[----:B----4-:R-:W-:-:S05]  /*75f0*/  IMAD.SHL.U32 R2, R69, 0x10, RZ ;  /* 0x0000001045027824 */ /* 0x010fca00078e00ff */
[----:B------:R-:W-:-:S04]  /*7600*/  LOP3.LUT R2, R2, 0x20, RZ, 0xc0, !PT ;  /* 0x0000002002027812 */ /* 0x000fc800078ec0ff */
[----:B-123--:R-:W-:-:S07]  /*7610*/  IADD3 R85, PT, PT, -R2, 0x400, R85 ;  /* 0x0000040002557810 */ /* 0x00efce0007ffe155 */
.L_x_140:
[----:B------:R-:W-:Y:S04]  /*7620*/  SHF.L.U32 R2, R83, 0x1f, RZ ;  /* 0x0000001f53027819 */ /* 0x000fe800000006ff */
[----:B-1----:R-:W1:Y:S02]  /*7630*/  SYNCS.PHASECHK.TRANS64.TRYWAIT P0, [UR44+0x260], R2 ;  /* 0x00026002ff0075a7 */ /* 0x002e64000800112c */
[----:B-1----:R-:W-:Y:S05]  /*7640*/  @!P0 BRA `(.L_x_123) ;  /* 0x0000003000fc8947 */ /* 0x002fea0003800000 */
.L_x_236:
[----:B-1----:R-:W-:Y:S01]  /*7650*/  LEA R2, R36, UR43, 0x2 ;  /* 0x0000002b24027c11 */ /* 0x002fe2000f8e10ff */
[----:B------:R-:W1:Y:S01]  /*7660*/  LDS.128 R4, [UR44+0x2a0] ;  /* 0x0002a02cff047984 */ /* 0x000e620008000c00 */
[----:B------:R-:W-:Y:S02]  /*7670*/  UIADD3 UR4, UPT, UPT, UR44, 0x268, URZ ;  /* 0x000002682c047890 */ /* 0x000fe4000fffe0ff */
[----:B------:R-:W-:Y:S01]  /*7680*/  UISETP.GE.AND UP0, UPT, UR39, 0x1, UPT ;  /* 0x000000012700788c */ /* 0x000fe2000bf06270 */
[----:B------:R-:W-:Y:S01]  /*7690*/  @!PT LDS RZ, [RZ] ;  /* 0x00000000fffff984 */ /* 0x000fe20000000800 */
[----:B------:R-:W-:Y:S01]  /*76a0*/  @!PT LDS RZ, [RZ] ;  /* 0x00000000fffff984 */ /* 0x000fe20000000800 */
[----:B------:R-:W-:Y:S01]  /*76b0*/  @!PT LDS RZ, [RZ] ;  /* 0x00000000fffff984 */ /* 0x000fe20000000800 */
[----:B------:R-:W-:Y:S01]  /*76c0*/  @!PT LDS RZ, [RZ] ;  /* 0x00000000fffff984 */ /* 0x000fe20000000800 */
[----:B------:R2:W-:Y:S06]  /*76d0*/  MEMBAR.ALL.CTA ;  /* 0x0000000000007992 */ /* 0x0005ec0000008000 */
[----:B--2---:R-:W2:Y:S01]  /*76e0*/  FENCE.VIEW.ASYNC.S ;  /* 0x00000000000073c6 */ /* 0x004ea20000000000 */
[----:B------:R-:W-:Y:S09]  /*76f0*/  UPRMT UR4, URZ, 0x654, UR4 ;  /* 0x00000654ff047896 */ /* 0x000ff20008000004 */
[----:B--2---:R-:W-:Y:S01]  /*7700*/  SYNCS.ARRIVE.TRANS64.RED.A1T0 RZ, [UR4], RZ ;  /* 0x000000ffffff79a7 */ /* 0x004fe20008100404 */
[----:B------:R-:W5:Y:S01]  /*7710*/  LDL R2, [R2] ;  /* 0x0000000002027983 */ /* 0x000f620000100800 */
[----:B-1----:R-:W-:Y:S11]  /*7720*/  LOP3.LUT P0, RZ, R6, 0x1, RZ, 0xc0, !PT ;  /* 0x0000000106ff7812 */ /* 0x002ff6000780c0ff */
[----:B------:R-:W-:Y:S02]  /*7730*/  @!UPT UIADD3 URZ, UPT, UPT, URZ, URZ, URZ ;  /* 0x000000fffffff290 */ /* 0x000fe4000fffe0ff */
[----:B------:R-:W-:Y:S01]  /*7740*/  VOTEU.ANY UP1, P0 ;  /* 0x0000000000ff7886 */ /* 0x000fe20000020100 */
[----:B------:R-:W-:Y:S01]  /*7750*/  PLOP3.LUT P0, PT, PT, PT, UP1, 0x80, 0x8 ;  /* 0x000000000008781c */ /* 0x000fe20003f0f018 */
[----:B------:R-:W-:Y:S11]  /*7760*/  UP2UR UR48, UPR, URZ, 0x2 ;  /* 0x00000002ff307883 */ /* 0x000ff60008000000 */
[----:B------:R-:W-:Y:S01]  /*7770*/  @!UPT UIADD3 URZ, UPT, UPT, URZ, URZ, URZ ;  /* 0x000000fffffff290 */ /* 0x000fe2000fffe0ff */
[----:B------:R-:W-:Y:S02]  /*7780*/  @P0 MOV R3, R4 ;  /* 0x0000000400030202 */ /* 0x000fe40000000f00 */
[----:B------:R-:W-:Y:S02]  /*7790*/  @P0 LOP3.LUT R0, R5, 0xffff, RZ, 0xc0, !PT ;  /* 0x0000ffff05000812 */ /* 0x000fe400078ec0ff */
[----:B------:R-:W-:Y:S02]  /*77a0*/  @P0 R2UR UR5, R3 ;  /* 0x00000000030502ca */ /* 0x000fe400000e0000 */
[----:B------:R-:W-:Y:S11]  /*77b0*/  @P0 R2UR UR4, R0 ;  /* 0x00000000000402ca */ /* 0x000ff600000e0000 */
[----:B------:R-:W-:Y:S02]  /*77c0*/  @UP1 UMOV UR37, UR5 ;  /* 0x0000000500251c82 */ /* 0x000fe40008000000 */
[----:B------:R-:W-:Y:S01]  /*77d0*/  @UP1 UMOV UR36, UR4 ;  /* 0x0000000400241c82 */ /* 0x000fe20008000000 */
[----:B------:R-:W-:Y:S05]  /*77e0*/  BRA.U !UP0, `(.L_x_124) ;  /* 0x0000000108cc7547 */ /* 0x000fea000b800000 */
[----:B------:R-:W1:Y:S01]  /*77f0*/  LDCU UR9, c[0x0][0xc20] ;  /* 0x00018400ff0977ac */ /* 0x000e620008000800 */
[----:B------:R-:W-:Y:S02]  /*7800*/  UIMAD.WIDE.U32 UR4, UR50, UR55, URZ ;  /* 0x00000037320472a5 */ /* 0x000fe4000f8e00ff */
[----:B------:R-:W-:Y:S02]  /*7810*/  UIMAD.WIDE.U32 UR6, UR51, UR52, URZ ;  /* 0x00000034330672a5 */ /* 0x000fe4000f8e00ff */
[----:B------:R-:W-:Y:S02]  /*7820*/  UIMAD.WIDE.U32 UR10, UR36, UR55, URZ ;  /* 0x00000037240a72a5 */ /* 0x000fe4000f8e00ff */
[----:B------:R-:W-:Y:S02]  /*7830*/  UISETP.NE.AND UP0, UPT, UR54, 0x1, UPT ;  /* 0x000000013600788c */ /* 0x000fe4000bf05270 */
[----:B------:R-:W-:Y:S02]  /*7840*/  UISETP.NE.AND UP1, UPT, UR42, 0x1, UPT ;  /* 0x000000012a00788c */ /* 0x000fe4000bf25270 */
[----:B------:R-:W-:Y:S02]  /*7850*/  UISETP.NE.AND UP2, UPT, UR39, 0x1, UPT ;  /* 0x000000012700788c */ /* 0x000fe4000bf45270 */
[----:B------:R-:W-:Y:S01]  /*7860*/  UIMAD.WIDE.U32 UR12, UR37, UR52, URZ ;  /* 0x00000034250c72a5 */ /* 0x000fe2000f8e00ff */
[----:B------:R-:W-:Y:S01]  /*7870*/  UMOV UR4, UR5 ;  /* 0x0000000500047c82 */ /* 0x000fe20008000000 */
[----:B------:R-:W-:Y:S01]  /*7880*/  UMOV UR6, UR11 ;  /* 0x0000000b00067c82 */ /* 0x000fe20008000000 */
[----:B-1----:R-:W-:Y:S03]  /*7890*/  USHF.R.U32.HI UR8, URZ, UR9, UR4 ;  /* 0x00000009ff087299 */ /* 0x002fe60008011604 */
[----:B------:R-:W-:Y:S02]  /*78a0*/  UMOV UR4, UR7 ;  /* 0x0000000700047c82 */ /* 0x000fe40008000000 */
[----:B------:R-:W-:Y:S02]  /*78b0*/  USHF.R.U32.HI UR5, URZ, UR53, UR4 ;  /* 0x00000035ff057299 */ /* 0x000fe40008011604 */
[----:B------:R-:W-:Y:S02]  /*78c0*/  USEL UR4, UR50, UR8, !UP0 ;  /* 0x0000000832047287 */ /* 0x000fe4000c000000 */
[----:B------:R-:W-:Y:S02]  /*78d0*/  USHF.R.U32.HI UR8, URZ, UR9, UR6 ;  /* 0x00000009ff087299 */ /* 0x000fe40008011606 */
[----:B------:R-:W-:Y:S02]  /*78e0*/  UIMAD.WIDE.U32 UR6, UR4, UR40, URZ ;  /* 0x00000028040672a5 */ /* 0x000fe4000f8e00ff */
[----:B------:R-:W-:Y:S02]  /*78f0*/  USEL UR9, UR51, UR5, !UP1 ;  /* 0x0000000533097287 */ /* 0x000fe4000c800000 */
[----:B------:R-:W-:Y:S02]  /*7900*/  USEL UR8, UR36, UR8, !UP0 ;  /* 0x0000000824087287 */ /* 0x000fe4000c000000 */
[----:B------:R-:W-:Y:S01]  /*7910*/  UIMAD.WIDE.U32 UR10, UR9, UR40, URZ ;  /* 0x00000028090a72a5 */ /* 0x000fe2000f8e00ff */
[----:B------:R-:W-:Y:S01]  /*7920*/  UMOV UR6, UR7 ;  /* 0x0000000700067c82 */ /* 0x000fe20008000000 */
[----:B------:R-:W-:Y:S01]  /*7930*/  UMOV UR5, UR13 ;  /* 0x0000000d00057c82 */ /* 0x000fe20008000000 */
[----:B------:R-:W-:Y:S02]  /*7940*/  @UP2 USHF.R.U32.HI UR4, URZ, UR41, UR6 ;  /* 0x00000029ff042299 */ /* 0x000fe40008011606 */
[----:B------:R-:W-:Y:S02]  /*7950*/  USHF.R.U32.HI UR5, URZ, UR53, UR5 ;  /* 0x00000035ff057299 */ /* 0x000fe40008011605 */
[----:B------:R-:W-:Y:S02]  /*7960*/  UIMAD UR4, UR39, UR4, URZ ;  /* 0x00000004270472a4 */ /* 0x000fe4000f8e02ff */
[----:B------:R-:W-:Y:S02]  /*7970*/  USEL UR5, UR37, UR5, !UP1 ;  /* 0x0000000525057287 */ /* 0x000fe4000c800000 */
[----:B------:R-:W-:Y:S01]  /*7980*/  UISETP.GE.AND UP0, UPT, UR8, UR4, UPT ;  /* 0x000000040800728c */ /* 0x000fe2000bf06270 */
[----:B------:R-:W-:Y:S01]  /*7990*/  UMOV UR6, UR11 ;  /* 0x0000000b00067c82 */ /* 0x000fe20008000000 */
[----:B------:R-:W-:Y:S02]  /*79a0*/  UIMAD.WIDE.U32 UR10, UR8, UR40, URZ ;  /* 0x00000028080a72a5 */ /* 0x000fe4000f8e00ff */
[----:B------:R-:W-:Y:S04]  /*79b0*/  @UP2 USHF.R.U32.HI UR9, URZ, UR41, UR6 ;  /* 0x00000029ff092299 */ /* 0x000fe80008011606 */
[----:B------:R-:W-:Y:S01]  /*79c0*/  UIMAD UR6, UR39, UR9, URZ ;  /* 0x00000009270672a4 */ /* 0x000fe2000f8e02ff */
[----:B------:R-:W-:Y:S03]  /*79d0*/  UMOV UR4, UR11 ;  /* 0x0000000b00047c82 */ /* 0x000fe60008000000 */
[----:B------:R-:W-:Y:S02]  /*79e0*/  UISETP.GE.OR UP0, UPT, UR5, UR6, UP0 ;  /* 0x000000060500728c */ /* 0x000fe40008706670 */
[----:B------:R-:W-:Y:S02]  /*79f0*/  USHF.R.U32.HI UR4, URZ, UR41, UR4 ;  /* 0x00000029ff047299 */ /* 0x000fe40008011604 */
[----:B------:R-:W-:Y:S02]  /*7a00*/  UIMAD.WIDE.U32 UR6, UR5, UR40, URZ ;  /* 0x00000028050672a5 */ /* 0x000fe4000f8e00ff */
[----:B------:R-:W-:Y:S02]  /*7a10*/  USEL UR11, UR8, UR4, !UP2 ;  /* 0x00000004080b7287 */ /* 0x000fe4000d000000 */
[----:B------:R-:W-:Y:S02]  /*7a20*/  UIADD3 UR6, UPT, UPT, -UR5, URZ, URZ ;  /* 0x000000ff05067290 */ /* 0x000fe4000fffe1ff */
[----:B------:R-:W-:Y:S02]  /*7a30*/  UIADD3 UR10, UPT, UPT, -UR11, URZ, URZ ;  /* 0x000000ff0b0a7290 */ /* 0x000fe4000fffe1ff */
[----:B------:R-:W-:Y:S02]  /*7a40*/  UIMAD UR6, UR42, UR6, UR37 ;  /* 0x000000062a0672a4 */ /* 0x000fe4000f8e0225 */
[----:B------:R-:W-:Y:S01]  /*7a50*/  UIMAD UR10, UR39, UR10, UR8 ;  /* 0x0000000a270a72a4 */ /* 0x000fe2000f8e0208 */
[----:B------:R-:W-:Y:S01]  /*7a60*/  @!UP0 UMOV UR4, UR7 ;  /* 0x0000000700048c82 */ /* 0x000fe20008000000 */
[----:B------:R-:W-:Y:S02]  /*7a70*/  UIADD3 UR7, UPT, UPT, -UR8, URZ, URZ ;  /* 0x000000ff08077290 */ /* 0x000fe4000fffe1ff */
[----:B------:R-:W-:Y:S04]  /*7a80*/  @!UP0 USHF.R.U32.HI UR4, URZ, UR41, UR4 ;  /* 0x00000029ff048299 */ /* 0x000fe80008011604 */
[----:B------:R-:W-:Y:S04]  /*7a90*/  @!UP0 USEL UR4, UR5, UR4, !UP2 ;  /* 0x0000000405048287 */ /* 0x000fe8000d000000 */
[----:B------:R-:W-:Y:S02]  /*7aa0*/  @!UP0 UIMAD UR9, UR9, UR10, UR4 ;  /* 0x0000000a090982a4 */ /* 0x000fe4000f8e0204 */
[----:B------:R-:W-:Y:S02]  /*7ab0*/  @!UP0 UIADD3 UR10, UPT, UPT, UR11, -UR4, URZ ;  /* 0x800000040b0a8290 */ /* 0x000fe4000fffe0ff */
[----:B------:R-:W-:Y:S02]  /*7ac0*/  UIMAD UR4, UR54, UR7, UR36 ;  /* 0x00000007360472a4 */ /* 0x000fe4000f8e0224 */
[----:B------:R-:W-:Y:S03]  /*7ad0*/  @!UP0 UIMAD UR8, UR10, UR39, UR5 ;  /* 0x000000270a0882a4 */ /* 0x000fe6000f8e0205 */
[----:B------:R-:W-:Y:S02]  /*7ae0*/  @!UP0 UMOV UR5, UR9 ;  /* 0x0000000900058c82 */ /* 0x000fe40008000000 */
[----:B------:R-:W-:Y:S02]  /*7af0*/  UIMAD UR37, UR5, UR42, UR6 ;  /* 0x0000002a052572a4 */ /* 0x000fe4000f8e0206 */
[----:B------:R-:W-:Y:S11]  /*7b00*/  UIMAD UR36, UR8, UR54, UR4 ;  /* 0x00000036082472a4 */ /* 0x000ff6000f8e0204 */
[----:B------:R-:W-:Y:S01]  /*7b10*/  @!UPT UIADD3 URZ, UPT, UPT, URZ, URZ, URZ ;  /* 0x000000fffffff290 */ /* 0x000fe2000fffe0ff */
.L_x_124:
[----:B------:R-:W-:Y:S01]  /*7b20*/  UISETP.NE.AND UP0, UPT, UR38, 0x1, UPT ;  /* 0x000000012600788c */ /* 0x000fe2000bf05270 */
[----:B------:R-:W-:Y:S04]  /*7b30*/  @P0 SHF.R.U32.HI R4, RZ, 0x10, R5 ;  /* 0x00000010ff040819 */ /* 0x000fe80000011605 */
[----:B------:R-:W-:Y:S06]  /*7b40*/  @P0 R2UR UR56, R4 ;  /* 0x00000000043802ca */ /* 0x000fec00000e0000 */
[----:B------:R-:W1:Y:S01]  /*7b50*/  @!UP0 LDCU.128 UR12, c[0x0][0xc10] ;  /* 0x00018200ff0c87ac */ /* 0x000e620008000c00 */
[----:B------:R-:W2:Y:S01]  /*7b60*/  @!UP0 LDCU UR5, c[0x0][0xc0c] ;  /* 0x00018180ff0587ac */ /* 0x000ea20008000800 */
[----:B------:R-:W3:Y:S01]  /*7b70*/  @!UP0 LDCU UR10, c[0x0][0xc20] ;  /* 0x00018400ff0a87ac */ /* 0x000ee20008000800 */
[----:B-1----:R-:W-:Y:S02]  /*7b80*/  UIMAD.WIDE.U32 UR8, UR37, UR12, URZ ;  /* 0x0000000c250872a5 */ /* 0x002fe4000f8e00ff */
[----:B------:R-:W-:Y:S02]  /*7b90*/  UIMAD.WIDE.U32 UR6, UR36, UR15, URZ ;  /* 0x0000000f240672a5 */ /* 0x000fe4000f8e00ff */
[----:B------:R-:W-:Y:S03]  /*7ba0*/  @!UP0 UISETP.NE.AND UP1, UPT, UR14, 0x1, UPT ;  /* 0x000000010e00888c */ /* 0x000fe6000bf25270 */
[----:B------:R-:W-:Y:S01]  /*7bb0*/  @!UP0 UMOV UR4, UR9 ;  /* 0x0000000900048c82 */ /* 0x000fe20008000000 */
[----:B--2---:R-:W-:Y:S02]  /*7bc0*/  @!UP0 UISETP.NE.AND UP2, UPT, UR5, 0x1, UPT ;  /* 0x000000010500888c */ /* 0x004fe4000bf45270 */
[----:B------:R-:W-:Y:S01]  /*7bd0*/  @!UP0 USHF.R.U32.HI UR4, URZ, UR13, UR4 ;  /* 0x0000000dff048299 */ /* 0x000fe20008011604 */
[----:B------:R-:W-:Y:S02]  /*7be0*/  @!UP0 UMOV UR6, UR7 ;  /* 0x0000000700068c82 */ /* 0x000fe40008000000 */
[----:B---3--:R-:W-:Y:S02]  /*7bf0*/  @!UP0 USHF.R.U32.HI UR6, URZ, UR10, UR6 ;  /* 0x0000000aff068299 */ /* 0x008fe40008011606 */
[----:B------:R-:W-:Y:S02]  /*7c00*/  @!UP0 USEL UR7, UR37, UR4, !UP2 ;  /* 0x0000000425078287 */ /* 0x000fe4000d000000 */
[----:B------:R-:W-:Y:S04]  /*7c10*/  @!UP0 USEL UR6, UR36, UR6, !UP1 ;  /* 0x0000000624068287 */ /* 0x000fe8000c800000 */
[----:B------:R-:W-:Y:S02]  /*7c20*/  @!UP0 UIADD3 UR4, UPT, UPT, -UR7, UR6, URZ ;  /* 0x0000000607048290 */ /* 0x000fe4000fffe1ff */
[----:B------:R-:W-:Y:S02]  /*7c30*/  @!UP0 UIADD3 UR6, UPT, UPT, UR7, -UR6, URZ ;  /* 0x8000000607068290 */ /* 0x000fe4000fffe0ff */
[----:B------:R-:W-:Y:S02]  /*7c40*/  @!UP0 UIMAD UR37, UR4, UR5, UR37 ;  /* 0x00000005042582a4 */ /* 0x000fe4000f8e0225 */
[----:B------:R-:W-:Y:S02]  /*7c50*/  @!UP0 UIMAD UR36, UR6, UR14, UR36 ;  /* 0x0000000e062482a4 */ /* 0x000fe4000f8e0224 */
[----:B------:R-:W-:Y:S09]  /*7c60*/  ULOP3.LUT UP0, URZ, UR59, 0x1b0, URZ, 0xc0, !UPT ;  /* 0x000001b03bff7892 */ /* 0x000ff2000f80c0ff */
[----:B------:R-:W-:Y:S05]  /*7c70*/  BRA.U !UP0, `(.L_x_125) ;  /* 0x0000000108407547 */ /* 0x000fea000b800000 */
[----:B------:R-:W1:Y:S01]  /*7c80*/  LDCU.64 UR8, c[0x4][0x80] ;  /* 0x01001000ff0877ac */ /* 0x000e620008000a00 */
[----:B------:R-:W-:Y:S01]  /*7c90*/  MOV R15, 0x0 ;  /* 0x00000000000f7802 */ /* 0x000fe20000000f00 */
[----:B------:R-:W-:Y:S02]  /*7ca0*/  HFMA2 R12, -RZ, RZ, 0, 5.9604644775390625e-08 ;  /* 0x00000001ff0c7431 */ /* 0x000fe400000001ff */
[----:B------:R-:W-:Y:S02]  /*7cb0*/  IMAD.MOV.U32 R8, RZ, RZ, 0x70 ;  /* 0x00000070ff087424 */ /* 0x000fe400078e00ff */
[----:B------:R-:W-:Y:S01]  /*7cc0*/  IMAD.MOV.U32 R13, RZ, RZ, RZ ;  /* 0x000000ffff0d7224 */ /* 0x000fe200078e00ff */
[----:B------:R-:W2:Y:S01]  /*7cd0*/  LDCU.64 UR6, c[0x4][0x88] ;  /* 0x01001100ff0677ac */ /* 0x000ea20008000a00 */
[----:B------:R-:W3:Y:S01]  /*7ce0*/  LDC.64 R14, c[0x4][R15] ;  /* 0x010000000f0e7b82 */ /* 0x000ee20000000a00 */
[----:B------:R-:W4:Y:S01]  /*7cf0*/  LDCU.64 UR4, c[0x4][0x8] ;  /* 0x01000100ff0477ac */ /* 0x000f220008000a00 */
[----:B-1----:R-:W-:Y:S01]  /*7d00*/  MOV R5, UR9 ;  /* 0x0000000900057c02 */ /* 0x002fe20008000f00 */
[----:B------:R-:W-:Y:S01]  /*7d10*/  IMAD.U32 R4, RZ, RZ, UR8 ;  /* 0x00000008ff047e24 */ /* 0x000fe2000f8e00ff */
[----:B--2---:R-:W-:Y:S01]  /*7d20*/  MOV R7, UR7 ;  /* 0x0000000700077c02 */ /* 0x004fe20008000f00 */
[----:B------:R-:W-:Y:S01]  /*7d30*/  IMAD.U32 R6, RZ, RZ, UR6 ;  /* 0x00000006ff067e24 */ /* 0x000fe2000f8e00ff */
[----:B----4-:R-:W-:Y:S01]  /*7d40*/  MOV R11, UR5 ;  /* 0x00000005000b7c02 */ /* 0x010fe20008000f00 */
[----:B------:R-:W-:Y:S02]  /*7d50*/  IMAD.U32 R10, RZ, RZ, UR4 ;  /* 0x00000004ff0a7e24 */ /* 0x000fe4000f8e00ff */
[----:B------:R-:W-:Y:S07]  /*7d60*/  LEPC R20, `(.L_x_125) ;  /* 0x000000001014794e */ /* 0x000fee0000000000 */
[----:B---3-5:R-:W-:Y:S05]  /*7d70*/  CALL.ABS.NOINC R14 ;  /* 0x000000000e007343 */ /* 0x028fea0003c00000 */
.L_x_125:
[----:B------:R-:W-:Y:S01]  /*7d80*/  LOP3.LUT P0, RZ, R86, 0x1b0, RZ, 0xc0, !PT ;  /* 0x000001b056ff7812 */ /* 0x000fe2000780c0ff */
[----:B------:R-:W-:Y:S11]  /*7d90*/  BSSY.RECONVERGENT B6, `(.L_x_126) ;  /* 0x0000013000067945 */ /* 0x000ff60003800200 */
[----:B------:R-:W-:Y:S01]  /*7da0*/  @!UPT UIADD3 URZ, UPT, UPT, URZ, URZ, URZ ;  /* 0x000000fffffff290 */ /* 0x000fe2000fffe0ff */
[----:B------:R-:W-:Y:S05]  /*7db0*/  @!P0 BRA `(.L_x_127) ;  /* 0x0000000000408947 */ /* 0x000fea0003800000 */
        /* <DEDUP_REMOVED lines=16> */
.L_x_127:
[----:B------:R-:W-:Y:S05]  /*7ec0*/  BSYNC.RECONVERGENT B6 ;  /* 0x0000000000067941 */ /* 0x000fea0003800200 */
.L_x_126:
[----:B------:R-:W-:Y:S02]  /*7ed0*/  R2UR UR4, R81 ;  /* 0x00000000510472ca */ /* 0x000fe400000e0000 */
[----:B------:R-:W-:Y:S02]  /*7ee0*/  ISETP.NE.U32.AND P3, PT, R76, RZ, PT ;  /* 0x000000ff4c00720c */ /* 0x000fe40003f65070 */
[----:B------:R-:W-:Y:S02]  /*7ef0*/  ISETP.NE.U32.AND P4, PT, R72, RZ, PT ;  /* 0x000000ff4800720c */ /* 0x000fe40003f85070 */
[----:B------:R-:W-:Y:S02]  /*7f00*/  ISETP.NE.AND.EX P3, PT, R77, RZ, PT, P3 ;  /* 0x000000ff4d00720c */ /* 0x000fe40003f65330 */
[----:B------:R-:W-:Y:S02]  /*7f10*/  PLOP3.LUT P1, PT, PT, PT, PT, 0x8, 0x80 ;  /* 0x000000000080781c */ /* 0x000fe40003f2e170 */
[----:B------:R-:W-:Y:S03]  /*7f20*/  ISETP.NE.AND.EX P4, PT, R73, RZ, PT, P4 ;  /* 0x000000ff4900720c */ /* 0x000fe60003f85340 */
[----:B------:R-:W-:Y:S06]  /*7f30*/  UISETP.NE.AND UP1, UPT, UR4, URZ, UPT ;  /* 0x000000ff0400728c */ /* 0x000fec000bf25270 */
[----:B------:R-:W-:Y:S05]  /*7f40*/  PLOP3.LUT P0, PT, PT, PT, UP1, 0x80, 0x8 ;  /* 0x000000000008781c */ /* 0x000fea0003f0f018 */
[----:B------:R-:W1:Y:S08]  /*7f50*/  @UP1 LDCU.64 UR4, c[0x0][0x988] ;  /* 0x00013100ff0417ac */ /* 0x000e700008000a00 */
[----:B------:R-:W-:Y:S01]  /*7f60*/  @P0 PLOP3.LUT P1, PT, P3, PT, PT, 0x80, 0x8 ;  /* 0x000000000008081c */ /* 0x000fe20001f2f070 */
[----:B-1----:R-:W-:Y:S04]  /*7f70*/  @UP1 UISETP.NE.U32.AND UP0, UPT, UR4, URZ, UPT ;  /* 0x000000ff0400128c */ /* 0x002fe8000bf05070 */
[----:B------:R-:W-:Y:S04]  /*7f80*/  @UP1 UISETP.NE.AND.EX UP0, UPT, UR5, URZ, UPT, UP0 ;  /* 0x000000ff0500128c */ /* 0x000fe8000bf05300 */
[----:B------:R-:W-:Y:S01]  /*7f90*/  @UP1 USEL UR4, URZ, 0xffffffff, UP0 ;  /* 0xffffffffff041887 */ /* 0x000fe20008000000 */
[----:B------:R-:W-:Y:S11]  /*7fa0*/  @!P3 BRA `(.L_x_128) ;  /* 0x000000000030b947 */ /* 0x000ff60003800000 */
[----:B------:R-:W-:Y:S01]  /*7fb0*/  ISETP.NE.U32.AND P2, PT, R74, RZ, PT ;  /* 0x000000ff4a00720c */ /* 0x000fe20003f45070 */
[----:B------:R-:W1:Y:S01]  /*7fc0*/  LDCU.64 UR6, c[0x0][0x358] ;  /* 0x00006b00ff0677ac */ /* 0x000e620008000a00 */
[----:B------:R-:W-:Y:S02]  /*7fd0*/  IMAD.MOV.U32 R79, RZ, RZ, 0x1 ;  /* 0x00000001ff4f7424 */ /* 0x000fe400078e00ff */
[----:B------:R-:W-:Y:S11]  /*7fe0*/  ISETP.NE.AND.EX P2, PT, R75, RZ, PT, P2 ;  /* 0x000000ff4b00720c */ /* 0x000ff60003f45320 */
[----:B------:R-:W-:Y:S02]  /*7ff0*/  @!UPT UIADD3 URZ, UPT, UPT, URZ, URZ, URZ ;  /* 0x000000fffffff290 */ /* 0x000fe4000fffe0ff */
[----:B------:R-:W2:Y:S01]  /*8000*/  @P2 LDC.64 R4, c[0x0][0x988] ;  /* 0x00026200ff042b82 */ /* 0x000ea20000000a00 */
[----:B------:R-:W-:Y:S04]  /*8010*/  @P2 IMAD R0, R76, UR45, RZ ;  /* 0x0000002d4c002c24 */ /* 0x000fe8000f8e02ff */
[----:B--2---:R-:W-:Y:S04]  /*8020*/  @P2 IMAD.WIDE R4, R0, 0x4, R4 ;  /* 0x0000000400042825 */ /* 0x004fe800078e0204 */
[----:B------:R-:W-:Y:S01]  /*8030*/  HFMA2 R0, -RZ, RZ, 0, 5.9604644775390625e-08 ;  /* 0x00000001ff007431 */ /* 0x000fe200000001ff */
[----:B-1---5:R1:W5:Y:S04]  /*8040*/  @P2 LDG.E R39, desc[UR6][R4.64] ;  /* 0x0000000604272981 */ /* 0x022368000c1e1900 */
[----:B------:R-:W-:Y:S01]  /*8050*/  @!P2 PRMT R79, R0, 0x7610, R79 ;  /* 0x00007610004fa816 */ /* 0x000fe2000000004f */
[----:B-1----:R-:W2:Y:S06]  /*8060*/  @!P2 LDC R39, c[0x0][0x980] ;  /* 0x00026000ff27ab82 */ /* 0x002eac0000000800 */
.L_x_128:
[----:B------:R-:W-:Y:S05]  /*8070*/  @!P4 BRA `(.L_x_129) ;  /* 0x000000000024c947 */ /* 0x000fea0003800000 */
[----:B------:R-:W-:Y:S01]  /*8080*/  ISETP.NE.U32.AND P2, PT, R70, RZ, PT ;  /* 0x000000ff4600720c */ /* 0x000fe20003f45070 */
[----:B------:R-:W1:Y:S03]  /*8090*/  LDCU.64 UR6, c[0x0][0x358] ;  /* 0x00006b00ff0677ac */ /* 0x000e660008000a00 */
[----:B------:R-:W-:Y:S11]  /*80a0*/  ISETP.NE.AND.EX P2, PT, R71, RZ, PT, P2 ;  /* 0x000000ff4700720c */ /* 0x000ff60003f45320 */
[----:B------:R-:W-:Y:S02]  /*80b0*/  @!UPT UIADD3 URZ, UPT, UPT, URZ, URZ, URZ ;  /* 0x000000fffffff290 */ /* 0x000fe4000fffe0ff */
[----:B------:R-:W3:Y:S01]  /*80c0*/  @P2 LDC.64 R4, c[0x0][0x9a8] ;  /* 0x00026a00ff042b82 */ /* 0x000ee20000000a00 */
[----:B------:R-:W-:Y:S04]  /*80d0*/  @P2 IMAD R0, R72, UR45, RZ ;  /* 0x0000002d48002c24 */ /* 0x000fe8000f8e02ff */
[----:B---3--:R-:W-:Y:S05]  /*80e0*/  @P2 IMAD.WIDE R4, R0, 0x4, R4 ;  /* 0x0000000400042825 */ /* 0x008fea00078e0204 */
[----:B-1---5:R1:W5:Y:S02]  /*80f0*/  @P2 LDG.E R38, desc[UR6][R4.64] ;  /* 0x0000000604262981 */ /* 0x022364000c1e1900 */
[----:B-1----:R-:W3:Y:S02]  /*8100*/  @!P2 LDC R38, c[0x0][0x9a0] ;  /* 0x00026800ff26ab82 */ /* 0x002ee40000000800 */
.L_x_129:
[----:B--2--5:R-:W-:Y:S01]  /*8110*/  @P0 FSETP.NEU.AND P4, PT, R39, RZ, PT ;  /* 0x000000ff2700020b */ /* 0x024fe20003f8d000 */
[----:B------:R-:W-:Y:S01]  /*8120*/  IMAD.U32 R0, RZ, RZ, UR4 ;  /* 0x00000004ff007e24 */ /* 0x000fe2000f8e00ff */
[----:B------:R-:W-:Y:S01]  /*8130*/  @P0 LOP3.LUT P2, RZ, R79, 0xff, RZ, 0xc0, !PT ;  /* 0x000000ff4fff0812 */ /* 0x000fe2000784c0ff */
[----:B------:R-:W-:Y:S01]  /*8140*/  BSSY B1, `(.L_x_130) ;  /* 0x0000035000017945 */ /* 0x000fe20003800000 */
[----:B------:R-:W-:Y:S01]  /*8150*/  @P0 SEL R3, RZ, 0xffffffff, P4 ;  /* 0xffffffffff030807 */ /* 0x000fe20002000000 */
[----:B------:R-:W-:Y:S01]  /*8160*/  IMAD.IADD R2, R37, 0x1, R2 ;  /* 0x0000000125027824 */ /* 0x000fe200078e0202 */
[----:B------:R-:W-:Y:S02]  /*8170*/  LEA R87, R36, UR44, 0x3 ;  /* 0x0000002c24577c11 */ /* 0x000fe4000f8e18ff */
[----:B------:R-:W-:Y:S02]  /*8180*/  CS2R R18, SRZ ;  /* 0x0000000000127805 */ /* 0x000fe4000001ff00 */
[----:B------:R-:W-:Y:S02]  /*8190*/  @P1 SEL R3, R0, R3, !P2 ;  /* 0x0000000300031207 */ /* 0x000fe40005000000 */
[----:B------:R-:W-:Y:S02]  /*81a0*/  CS2R R16, SRZ ;  /* 0x0000000000107805 */ /* 0x000fe4000001ff00 */
[----:B------:R-:W-:Y:S02]  /*81b0*/  PLOP3.LUT P5, PT, PT, PT, PT, 0x8, 0x80 ;  /* 0x000000000080781c */ /* 0x000fe40003fae170 */
[----:B------:R-:W-:Y:S02]  /*81c0*/  CS2R R26, SRZ ;  /* 0x00000000001a7805 */ /* 0x000fe4000001ff00 */
[----:B------:R-:W-:Y:S02]  /*81d0*/  @P0 LOP3.LUT R3, R3, 0x1, RZ, 0xc0, !PT ;  /* 0x0000000103030812 */ /* 0x000fe400078ec0ff */
[----:B------:R-:W-:Y:S02]  /*81e0*/  CS2R R24, SRZ ;  /* 0x0000000000187805 */ /* 0x000fe4000001ff00 */
[----:B------:R-:W-:Y:S11]  /*81f0*/  ISETP.NE.U32.OR P1, PT, R3, 0x1, !P0 ;  /* 0x000000010300780c */ /* 0x000ff60004725470 */
[----:B------:R-:W-:Y:S02]  /*8200*/  @!UPT UIADD3 URZ, UPT, UPT, URZ, URZ, URZ ;  /* 0x000000fffffff290 */ /* 0x000fe4000fffe0ff */
[----:B------:R-:W-:Y:S04]  /*8210*/  @P1 SHF.L.U32 R0, R82, 0x1f, RZ ;  /* 0x0000001f52001819 */ /* 0x000fe800000006ff */
[----:B------:R1:W2:Y:S02]  /*8220*/  @P1 SYNCS.PHASECHK.TRANS64.TRYWAIT P0, [UR44+0x240], R0 ;  /* 0x00024000ff0015a7 */ /* 0x0002a4000800112c */
[----:B-1----:R-:W-:Y:S04]  /*8230*/  SHF.L.U32 R0, R84, 0x1f, RZ ;  /* 0x0000001f54007819 */ /* 0x002fe800000006ff */
[----:B------:R1:W4:Y:S01]  /*8240*/  SYNCS.PHASECHK.TRANS64.TRYWAIT P4, [R87+URZ+0x270], R0 ;  /* 0x00027000570075a7 */ /* 0x00032200080811ff */
[----:B--2---:R-:W-:Y:S01]  /*8250*/  @P1 PLOP3.LUT P5, PT, P0, PT, PT, 0x8, 0x80 ;  /* 0x000000000080181c */ /* 0x004fe200007ae170 */
[----:B------:R-:W-:Y:S01]  /*8260*/  @!UPT UIADD3 URZ, UPT, UPT, URZ, URZ, URZ ;  /* 0x000000fffffff290 */ /* 0x000fe2000fffe0ff */
[----:B-1----:R-:W-:Y:S11]  /*8270*/  @!P1 BRA `(.L_x_131) ;  /* 0x0000000000849947 */ /* 0x002ff60003800000 */
[----:B------:R-:W-:Y:S01]  /*8280*/  ISETP.NE.U32.AND P0, PT, RZ, UR60, PT ;  /* 0x0000003cff007c0c */ /* 0x000fe2000bf05070 */
[----:B------:R-:W-:Y:S01]  /*8290*/  BSSY B0, `(.L_x_132) ;  /* 0x0000012000007945 */ /* 0x000fe20003800000 */
[----:B------:R-:W-:Y:S02]  /*82a0*/  FSETP.NEU.AND P2, PT, R39, RZ, PT ;  /* 0x000000ff2700720b */ /* 0x000fe40003f4d000 */
[----:B------:R-:W-:Y:S02]  /*82b0*/  CS2R R26, SRZ ;  /* 0x00000000001a7805 */ /* 0x000fe4000001ff00 */
[----:B------:R-:W-:Y:S02]  /*82c0*/  ISETP.NE.AND.EX P0, PT, RZ, UR61, PT, P0 ;  /* 0x0000003dff007c0c */ /* 0x000fe4000bf05300 */
[----:B------:R-:W-:Y:S02]  /*82d0*/  CS2R R24, SRZ ;  /* 0x0000000000187805 */ /* 0x000fe4000001ff00 */
[----:B------:R-:W-:Y:S02]  /*82e0*/  LOP3.LUT P1, RZ, R79, 0xff, RZ, 0xc0, !PT ;  /* 0x000000ff4fff7812 */ /* 0x000fe4000782c0ff */
[----:B------:R-:W-:Y:S02]  /*82f0*/  CS2R R18, SRZ ;  /* 0x0000000000127805 */ /* 0x000fe4000001ff00 */
[----:B------:R-:W-:Y:S02]  /*8300*/  SEL R3, RZ, 0xffffffff, P2 ;  /* 0xffffffffff037807 */ /* 0x000fe40001000000 */
[----:B------:R-:W-:Y:S02]  /*8310*/  CS2R R16, SRZ ;  /* 0x0000000000107805 */ /* 0x000fe4000001ff00 */
[----:B------:R-:W-:Y:S04]  /*8320*/  SEL R4, RZ, 0xffffffff, P0 ;  /* 0xffffffffff047807 */ /* 0x000fe80000000000 */
[----:B------:R-:W-:Y:S04]  /*8330*/  @P3 SEL R3, R4, R3, !P1 ;  /* 0x0000000304033207 */ /* 0x000fe80004800000 */
[----:B------:R-:W-:Y:S04]  /*8340*/  LOP3.LUT R3, R3, 0x1, RZ, 0xc0, !PT ;  /* 0x0000000103037812 */ /* 0x000fe800078ec0ff */
[----:B------:R-:W-:Y:S01]  /*8350*/  ISETP.NE.U32.AND P0, PT, R3, 0x1, PT ;  /* 0x000000010300780c */ /* 0x000fe20003f05070 */
[----:B------:R-:W-:Y:S01]  /*8360*/  @!UPT UIADD3 URZ, UPT, UPT, URZ, URZ, URZ ;  /* 0x000000fffffff290 */ /* 0x000fe2000fffe0ff */
[----:B------:R-:W-:Y:S11]  /*8370*/  @!P5 BRA `(.L_x_133) ;  /* 0x00000000000cd947 */ /* 0x000ff60003800000 */
[----:B------:R-:W-:Y:S04]  /*8380*/  SHF.L.U32 R4, R82, 0x1f, RZ ;  /* 0x0000001f52047819 */ /* 0x000fe800000006ff */
[----:B------:R-:W1:Y:S02]  /*8390*/  SYNCS.PHASECHK.TRANS64.TRYWAIT P1, [UR44+0x240], R4 ;  /* 0x00024004ff0075a7 */ /* 0x000e64000802112c */
[----:B-1----:R-:W-:Y:S05]  /*83a0*/  @!P1 BRA `(.L_x_134) ;  /* 0x0000002400bc9947 */ /* 0x002fea0003800000 */
.L_x_133:
[----:B------:R-:W-:Y:S05]  /*83b0*/  BSYNC B0 ;  /* 0x0000000000007941 */ /* 0x000fea0003800000 */
.L_x_132:
[----:B------:R-:W2:Y:S01]  /*83c0*/  S2UR UR5, SR_CgaCtaId ;  /* 0x00000000000579c3 */ /* 0x000ea20000008800 */
[----:B------:R1:W1:Y:S01]  /*83d0*/  @P0 LDS.128 R24, [R78+UR44+0x400] ;  /* 0x0004002c4e180984 */ /* 0x0002620008000c00 */
[----:B------:R-:W-:Y:S01]  /*83e0*/  UIADD3 UR4, UPT, UPT, UR44, 0x248, URZ ;  /* 0x000002482c047890 */ /* 0x000fe2000fffe0ff */
[----:B------:R-:W-:Y:S02]  /*83f0*/  LOP3.LUT R82, R82, 0x1, RZ, 0x3c, !PT ;  /* 0x0000000152527812 */ /* 0x000fe400078e3cff */
[----:B------:R1:W1:Y:S01]  /*8400*/  @P0 LDS.128 R16, [R85+0x10] ;  /* 0x0000100055100984 */ /* 0x0002620000000c00 */
[----:B------:R-:W-:Y:S01]  /*8410*/  @!PT LDS RZ, [RZ] ;  /* 0x00000000fffff984 */ /* 0x000fe20000000800 */
[----:B------:R-:W-:Y:S01]  /*8420*/  @!PT LDS RZ, [RZ] ;  /* 0x00000000fffff984 */ /* 0x000fe20000000800 */
[----:B------:R-:W-:Y:S01]  /*8430*/  @!PT LDS RZ, [RZ] ;  /* 0x00000000fffff984 */ /* 0x000fe20000000800 */
[----:B------:R-:W-:Y:S01]  /*8440*/  @!PT LDS RZ, [RZ] ;  /* 0x00000000fffff984 */ /* 0x000fe20000000800 */
[----:B------:R5:W-:Y:S06]  /*8450*/  MEMBAR.ALL.CTA ;  /* 0x0000000000007992 */ /* 0x000bec0000008000 */
[----:B-----5:R-:W5:Y:S01]  /*8460*/  FENCE.VIEW.ASYNC.S ;  /* 0x00000000000073c6 */ /* 0x020f620000000000 */
[----:B--2---:R-:W-:Y:S09]  /*8470*/  UPRMT UR4, UR5, 0x654, UR4 ;  /* 0x0000065405047896 */ /* 0x004ff20008000004 */
[----:B-----5:R-:W-:Y:S03]  /*8480*/  SYNCS.ARRIVE.TRANS64.RED.A1T0 RZ, [UR4], RZ ;  /* 0x000000ffffff79a7 */ /* 0x020fe60008100404 */
.L_x_131:
[----:B------:R-:W-:Y:S05]  /*8490*/  BSYNC B1 ;  /* 0x0000000000017941 */ /* 0x000fea0003800000 */
.L_x_130:
[----:B-1----:R-:W-:Y:S04]  /*84a0*/  SHF.R.U32.HI R3, RZ, 0x15, R2 ;  /* 0x00000015ff037819 */ /* 0x002fe80000011602 */
[----:B------:R-:W-:Y:S01]  /*84b0*/  LOP3.LUT P0, RZ, R3, 0x3, R80, 0x48, !PT ;  /* 0x0000000303ff7812 */ /* 0x000fe20007804850 */
[----:B------:R-:W-:Y:S01]  /*84c0*/  @!UPT UIADD3 URZ, UPT, UPT, URZ, URZ, URZ ;  /* 0x000000fffffff290 */ /* 0x000fe2000fffe0ff */
[----:B----4-:R-:W-:Y:S11]  /*84d0*/  @P4 BRA `(.L_x_135) ;  /* 0x0000000000084947 */ /* 0x010ff60003800000 */
[----:B------:R-:W1:Y:S02]  /*84e0*/  SYNCS.PHASECHK.TRANS64.TRYWAIT P1, [R87+URZ+0x270], R0 ;  /* 0x00027000570075a7 */ /* 0x000e6400080211ff */
[----:B-1----:R-:W-:Y:S05]  /*84f0*/  @!P1 BRA `(.L_x_136) ;  /* 0x0000002400809947 */ /* 0x002fea0003800000 */
.L_x_135:
[----:B------:R-:W-:Y:S05]  /*8500*/  @!P0 BRA `(.L_x_137) ;  /* 0x0000000000408947 */ /* 0x000fea0003800000 */
[----:B------:R-:W2:Y:S01]  /*8510*/  LDCU.64 UR8, c[0x4][0x70] ;  /* 0x01000e00ff0877ac */ /* 0x000ea20008000a00 */
[----:B------:R-:W-:Y:S01]  /*8520*/  MOV R15, 0x0 ;  /* 0x00000000000f7802 */ /* 0x000fe20000000f00 */
[----:B------:R-:W-:Y:S02]  /*8530*/  HFMA2 R12, -RZ, RZ, 0, 5.9604644775390625e-08 ;  /* 0x00000001ff0c7431 */ /* 0x000fe400000001ff */
[----:B------:R-:W-:Y:S02]  /*8540*/  IMAD.MOV.U32 R8, RZ, RZ, 0x192 ;  /* 0x00000192ff087424 */ /* 0x000fe400078e00ff */
[----:B------:R-:W-:Y:S01]  /*8550*/  IMAD.MOV.U32 R13, RZ, RZ, RZ ;  /* 0x000000ffff0d7224 */ /* 0x000fe200078e00ff */
[----:B------:R-:W4:Y:S01]  /*8560*/  LDCU.64 UR6, c[0x4][0x78] ;  /* 0x01000f00ff0677ac */ /* 0x000f220008000a00 */
[----:B------:R-:W1:Y:S01]  /*8570*/  LDC.64 R14, c[0x4][R15] ;  /* 0x010000000f0e7b82 */ /* 0x000e620000000a00 */
[----:B------:R-:W5:Y:S01]  /*8580*/  LDCU.64 UR4, c[0x4][0x10] ;  /* 0x01000200ff0477ac */ /* 0x000f620008000a00 */
[----:B--2---:R-:W-:Y:S01]  /*8590*/  MOV R5, UR9 ;  /* 0x0000000900057c02 */ /* 0x004fe20008000f00 */
[----:B------:R-:W-:Y:S01]  /*85a0*/  IMAD.U32 R4, RZ, RZ, UR8 ;  /* 0x00000008ff047e24 */ /* 0x000fe2000f8e00ff */
[----:B----4-:R-:W-:Y:S01]  /*85b0*/  MOV R7, UR7 ;  /* 0x0000000700077c02 */ /* 0x010fe20008000f00 */
[----:B------:R-:W-:Y:S01]  /*85c0*/  IMAD.U32 R6, RZ, RZ, UR6 ;  /* 0x00000006ff067e24 */ /* 0x000fe2000f8e00ff */
[----:B-----5:R-:W-:Y:S01]  /*85d0*/  MOV R11, UR5 ;  /* 0x00000005000b7c02 */ /* 0x020fe20008000f00 */
[----:B------:R-:W-:Y:S02]  /*85e0*/  IMAD.U32 R10, RZ, RZ, UR4 ;  /* 0x00000004ff0a7e24 */ /* 0x000fe4000f8e00ff */
[----:B------:R-:W-:Y:S07]  /*85f0*/  LEPC R20, `(.L_x_137) ;  /* 0x000000001014794e */ /* 0x000fee0000000000 */
[----:B-1-3--:R-:W-:Y:S05]  /*8600*/  CALL.ABS.NOINC R14 ;  /* 0x000000000e007343 */ /* 0x00afea0003c00000 */
.L_x_137:
[----:B------:R-:W-:Y:S01]  /*8610*/  LOP3.LUT P0, RZ, R69, 0x60, RZ, 0xc0, !PT ;  /* 0x0000006045ff7812 */ /* 0x000fe2000780c0ff */
[----:B------:R-:W-:Y:S05]  /*8620*/  WARPSYNC.ALL ;  /* 0x0000000000007948 */ /* 0x000fea0003800000 */
[----:B------:R-:W-:Y:S01]  /*8630*/  R2UR UR4, R2 ;  /* 0x00000000020472ca */ /* 0x000fe200000e0000 */
[----:B------:R-:W-:Y:S01]  /*8640*/  BSSY.RECONVERGENT B0, `(.L_x_138) ;  /* 0x00000fe000007945 */ /* 0x000fe20003800200 */
[-C--:B------:R-:W-:Y:S02]  /*8650*/  F2FP.F16.E4M3.UNPACK_B R2, R24.reuse ;  /* 0x00000018ff02723e */ /* 0x080fe400020006ff */
[-C--:B------:R-:W-:Y:S02]  /*8660*/  F2FP.F16.E4M3.UNPACK_B R4, R25.reuse ;  /* 0x00000019ff04723e */ /* 0x080fe400020006ff */
[----:B------:R-:W-:Y:S01]  /*8670*/  F2FP.F16.E4M3.UNPACK_B R24, R24.H1 ;  /* 0x00000018ff18723e */ /* 0x000fe200030006ff */
[----:B-1----:R-:W-:Y:S01]  /*8680*/  HADD2.F32 R0, -RZ, R2.H0_H0 ;  /* 0x20000002ff007230 */ /* 0x002fe20000004100 */
[----:B------:R-:W-:Y:S01]  /*8690*/  F2FP.F16.E4M3.UNPACK_B R25, R25.H1 ;  /* 0x00000019ff19723e */ /* 0x000fe200030006ff */
[----:B------:R-:W-:Y:S01]  /*86a0*/  HADD2.F32 R41, -RZ, R4.H0_H0 ;  /* 0x20000004ff297230 */ /* 0x000fe20000004100 */
[-C--:B------:R-:W-:Y:S01]  /*86b0*/  F2FP.F16.E4M3.UNPACK_B R46, R26.reuse ;  /* 0x0000001aff2e723e */ /* 0x080fe200020006ff */
[--C-:B------:R-:W-:Y:S01]  /*86c0*/  HADD2.F32 R3, -RZ, R24.reuse.H0_H0 ;  /* 0x20000018ff037230 */ /* 0x100fe20000004100 */
[----:B------:R-:W-:Y:S01]  /*86d0*/  F2FP.F16.E4M3.UNPACK_B R48, R26.H1 ;  /* 0x0000001aff30723e */ /* 0x000fe200030006ff */
[----:B------:R-:W-:Y:S01]  /*86e0*/  HADD2.F32 R40, -RZ, R24.H1_H1 ;  /* 0x30000018ff287230 */ /* 0x000fe20000004100 */
[-C--:B------:R-:W-:Y:S01]  /*86f0*/  F2FP.F16.E4M3.UNPACK_B R50, R27.reuse ;  /* 0x0000001bff32723e */ /* 0x080fe200020006ff */
[----:B------:R-:W-:Y:S01]  /*8700*/  HADD2.F32 R42, -RZ, R4.H1_H1 ;  /* 0x30000004ff2a7230 */ /* 0x000fe20000004100 */
[----:B------:R-:W-:Y:S01]  /*8710*/  F2FP.F16.E4M3.UNPACK_B R52, R27.H1 ;  /* 0x0000001bff34723e */ /* 0x000fe200030006ff */
[--C-:B------:R-:W-:Y:S01]  /*8720*/  HADD2.F32 R43, -RZ, R25.reuse.H0_H0 ;  /* 0x20000019ff2b7230 */ /* 0x100fe20000004100 */
[-C--:B------:R-:W-:Y:S01]  /*8730*/  F2FP.F16.E4M3.UNPACK_B R54, R16.reuse ;  /* 0x00000010ff36723e */ /* 0x080fe200020006ff */
[----:B------:R-:W-:Y:S01]  /*8740*/  HADD2.F32 R44, -RZ, R25.H1_H1 ;  /* 0x30000019ff2c7230 */ /* 0x000fe20000004100 */
[----:B------:R-:W-:Y:S01]  /*8750*/  F2FP.F16.E4M3.UNPACK_B R56, R16.H1 ;  /* 0x00000010ff38723e */ /* 0x000fe200030006ff */
[----:B------:R-:W-:Y:S01]  /*8760*/  HADD2.F32 R2, -RZ, R2.H1_H1 ;  /* 0x30000002ff027230 */ /* 0x000fe20000004100 */
[-C--:B------:R-:W-:Y:S01]  /*8770*/  F2FP.F16.E4M3.UNPACK_B R58, R17.reuse ;  /* 0x00000011ff3a723e */ /* 0x080fe200020006ff */
[--C-:B------:R-:W-:Y:S01]  /*8780*/  HADD2.F32 R45, -RZ, R46.reuse.H0_H0 ;  /* 0x2000002eff2d7230 */ /* 0x100fe20000004100 */
        /* <DEDUP_REMOVED lines=10> */
[----:B------:R-:W1:Y:S01]  /*8830*/  LDTM.x32 R4, tmem[UR4] ;  /* 0x00000004000479ee */ /* 0x000e6200082c0000 */
[----:B------:R-:W-:Y:S01]  /*8840*/  NOP ;  /* 0x0000000000007918 */ /* 0x000fe20000000000 */
[----:B------:R-:W-:Y:S01]  /*8850*/  IADD3 R87, PT, PT, R87, 0x280, RZ ;  /* 0x0000028057577810 */ /* 0x000fe20007ffe0ff */
[--C-:B------:R-:W-:Y:S01]  /*8860*/  HADD2.F32 R53, -RZ, R54.reuse.H0_H0 ;  /* 0x20000036ff357230 */ /* 0x100fe20000004100 */
[----:B------:R-:W-:Y:S01]  /*8870*/  IADD3 R36, PT, PT, R36, 0x1, RZ ;  /* 0x0000000124247810 */ /* 0x000fe20007ffe0ff */
[----:B------:R-:W-:Y:S01]  /*8880*/  HADD2.F32 R54, -RZ, R54.H1_H1 ;  /* 0x30000036ff367230 */ /* 0x000fe20000004100 */
[----:B------:R-:W-:Y:S01]  /*8890*/  LOP3.LUT R87, R87, 0xfefffff8, RZ, 0xc0, !PT ;  /* 0xfefffff857577812 */ /* 0x000fe200078ec0ff */
[--C-:B------:R-:W-:Y:S02]  /*88a0*/  HADD2.F32 R57, -RZ, R58.reuse.H0_H0 ;  /* 0x2000003aff397230 */ /* 0x100fe40000004100 */
[----:B------:R-:W-:Y:S01]  /*88b0*/  HADD2.F32 R58, -RZ, R58.H1_H1 ;  /* 0x3000003aff3a7230 */ /* 0x000fe20000004100 */
[----:B-1----:R1:W-:Y:S01]  /*88c0*/  SYNCS.ARRIVE.TRANS64.RED.A1T0 RZ, [R87+URZ], RZ ;  /* 0x000000ff57ff79a7 */ /* 0x0023e200081004ff */
[--C-:B------:R-:W-:Y:S02]  /*88d0*/  HADD2.F32 R61, -RZ, R62.reuse.H0_H0 ;  /* 0x2000003eff3d7230 */ /* 0x100fe40000004100 */
[----:B------:R-:W-:Y:S02]  /*88e0*/  HADD2.F32 R62, -RZ, R62.H1_H1 ;  /* 0x3000003eff3e7230 */ /* 0x000fe40000004100 */
[--C-:B------:R-:W-:Y:S02]  /*88f0*/  HADD2.F32 R65, -RZ, R66.reuse.H0_H0 ;  /* 0x20000042ff417230 */ /* 0x100fe40000004100 */
[----:B------:R-:W-:Y:S02]  /*8900*/  HADD2.F32 R66, -RZ, R66.H1_H1 ;  /* 0x30000042ff427230 */ /* 0x000fe40000004100 */
[--C-:B------:R-:W-:Y:S02]  /*8910*/  HADD2.F32 R51, -RZ, R52.reuse.H0_H0 ;  /* 0x20000034ff337230 */ /* 0x100fe40000004100 */
[----:B------:R-:W-:Y:S02]  /*8920*/  HADD2.F32 R52, -RZ, R52.H1_H1 ;  /* 0x30000034ff347230 */ /* 0x000fe40000004100 */
[--C-:B------:R-:W-:Y:S02]  /*8930*/  HADD2.F32 R55, -RZ, R56.reuse.H0_H0 ;  /* 0x20000038ff377230 */ /* 0x100fe40000004100 */
[C---:B---3--:R-:W-:Y:S01]  /*8940*/  FMUL R4, R38.reuse, R4 ;  /* 0x0000000426047220 */ /* 0x048fe20000400000 */
[C---:B------:R-:W-:Y:S01]  /*8950*/  FMUL R5, R38.reuse, R5 ;  /* 0x0000000526057220 */ /* 0x040fe20000400000 */
[C---:B------:R-:W-:Y:S01]  /*8960*/  FMUL R8, R38.reuse, R8 ;  /* 0x0000000826087220 */ /* 0x040fe20000400000 */
[C---:B------:R-:W-:Y:S01]  /*8970*/  FMUL R9, R38.reuse, R9 ;  /* 0x0000000926097220 */ /* 0x040fe20000400000 */
[C---:B------:R-:W-:Y:S01]  /*8980*/  FFMA R4, R39.reuse, R0, R4 ;  /* 0x0000000027047223 */ /* 0x040fe20000000004 */
[C---:B------:R-:W-:Y:S01]  /*8990*/  FFMA R5, R39.reuse, R2, R5 ;  /* 0x0000000227057223 */ /* 0x040fe20000000005 */
[C---:B------:R-:W-:Y:S01]  /*89a0*/  FMUL R12, R38.reuse, R12 ;  /* 0x0000000c260c7220 */ /* 0x040fe20000400000 */
        /* <DEDUP_REMOVED lines=15> */
[C---:B------:R-:W-:Y:S01]  /*8aa0*/  FFMA R6, R39.reuse, R3, R6 ;  /* 0x0000000327067223 */ /* 0x040fe20000000006 */
[C---:B------:R-:W-:Y:S01]  /*8ab0*/  FFMA R7, R39.reuse, R40, R7 ;  /* 0x0000002827077223 */ /* 0x040fe20000000007 */
[C---:B------:R-:W-:Y:S01]  /*8ac0*/  FFMA R8, R39.reuse, R41, R8 ;  /* 0x0000002927087223 */ /* 0x040fe20000000008 */
[C---:B------:R-:W-:Y:S01]  /*8ad0*/  FFMA R9, R39.reuse, R42, R9 ;  /* 0x0000002a27097223 */ /* 0x040fe20000000009 */
[C---:B------:R-:W-:Y:S01]  /*8ae0*/  FFMA R10, R39.reuse, R43, R10 ;  /* 0x0000002b270a7223 */ /* 0x040fe2000000000a */
[C---:B------:R-:W-:Y:S01]  /*8af0*/  FFMA R11, R39.reuse, R44, R11 ;  /* 0x0000002c270b7223 */ /* 0x040fe2000000000b */
[C---:B------:R-:W-:Y:S01]  /*8b00*/  FFMA R12, R39.reuse, R45, R12 ;  /* 0x0000002d270c7223 */ /* 0x040fe2000000000c */
[----:B------:R-:W-:Y:S01]  /*8b10*/  FFMA R13, R39, R46, R13 ;  /* 0x0000002e270d7223 */ /* 0x000fe2000000000d */
[----:B------:R-:W-:Y:S01]  /*8b20*/  F2FP.SATFINITE.E4M3.F32.PACK_AB_MERGE_C R6, R7, R6, RZ ;  /* 0x000000060706723e */ /* 0x000fe200048070ff */
[C---:B------:R-:W-:Y:S01]  /*8b30*/  FMUL R14, R38.reuse, R14 ;  /* 0x0000000e260e7220 */ /* 0x040fe20000400000 */
[----:B------:R-:W-:Y:S01]  /*8b40*/  F2FP.SATFINITE.E4M3.F32.PACK_AB_MERGE_C R10, R11, R10, RZ ;  /* 0x0000000a0b0a723e */ /* 0x000fe200048070ff */
[C---:B------:R-:W-:Y:S01]  /*8b50*/  FMUL R15, R38.reuse, R15 ;  /* 0x0000000f260f7220 */ /* 0x040fe20000400000 */
[----:B------:R-:W-:Y:S01]  /*8b60*/  F2FP.SATFINITE.E4M3.F32.PACK_AB_MERGE_C R4, R5, R4, R6 ;  /* 0x000000040504723e */ /* 0x000fe20004807006 */
[----:B------:R-:W-:Y:S01]  /*8b70*/  FFMA R14, R39, R47, R14 ;  /* 0x0000002f270e7223 */ /* 0x000fe2000000000e */
[----:B------:R-:W-:Y:S01]  /*8b80*/  F2FP.SATFINITE.E4M3.F32.PACK_AB_MERGE_C R5, R9, R8, R10 ;  /* 0x000000080905723e */ /* 0x000fe2000480700a */
[C---:B------:R-:W-:Y:S01]  /*8b90*/  FFMA R15, R39.reuse, R48, R15 ;  /* 0x00000030270f7223 */ /* 0x040fe2000000000f */
[C---:B------:R-:W-:Y:S01]  /*8ba0*/  FFMA R16, R39.reuse, R49, R16 ;  /* 0x0000003127107223 */ /* 0x040fe20000000010 */
[C---:B------:R-:W-:Y:S01]  /*8bb0*/  FFMA R17, R39.reuse, R50, R17 ;  /* 0x0000003227117223 */ /* 0x040fe20000000011 */
[C---:B------:R-:W-:Y:S01]  /*8bc0*/  FMUL R18, R38.reuse, R18 ;  /* 0x0000001226127220 */ /* 0x040fe20000400000 */
[C---:B------:R-:W-:Y:S01]  /*8bd0*/  FMUL R19, R38.reuse, R19 ;  /* 0x0000001326137220 */ /* 0x040fe20000400000 */
[----:B------:R-:W-:Y:S02]  /*8be0*/  HADD2.F32 R56, -RZ, R56.H1_H1 ;  /* 0x30000038ff387230 */ /* 0x000fe40000004100 */
[C---:B------:R-:W-:Y:S01]  /*8bf0*/  FMUL R22, R38.reuse, R22 ;  /* 0x0000001626167220 */ /* 0x040fe20000400000 */
[C---:B------:R-:W-:Y:S01]  /*8c00*/  FFMA R18, R39.reuse, R51, R18 ;  /* 0x0000003327127223 */ /* 0x040fe20000000012 */
[C---:B------:R-:W-:Y:S01]  /*8c10*/  FFMA R19, R39.reuse, R52, R19 ;  /* 0x0000003427137223 */ /* 0x040fe20000000013 */
[C---:B------:R-:W-:Y:S01]  /*8c20*/  FMUL R23, R38.reuse, R23 ;  /* 0x0000001726177220 */ /* 0x040fe20000400000 */
[C---:B------:R-:W-:Y:S01]  /*8c30*/  FFMA R20, R39.reuse, R53, R20 ;  /* 0x0000003527147223 */ /* 0x040fe20000000014 */
[C---:B------:R-:W-:Y:S01]  /*8c40*/  FFMA R21, R39.reuse, R54, R21 ;  /* 0x0000003627157223 */ /* 0x040fe20000000015 */
[--C-:B------:R-:W-:Y:S02]  /*8c50*/  HADD2.F32 R59, -RZ, R60.reuse.H0_H0 ;  /* 0x2000003cff3b7230 */ /* 0x100fe40000004100 */
[C---:B------:R-:W-:Y:S01]  /*8c60*/  FFMA R22, R39.reuse, R55, R22 ;  /* 0x0000003727167223 */ /* 0x040fe20000000016 */
[----:B------:R-:W-:Y:S02]  /*8c70*/  HADD2.F32 R60, -RZ, R60.H1_H1 ;  /* 0x3000003cff3c7230 */ /* 0x000fe40000004100 */
[C---:B------:R-:W-:Y:S01]  /*8c80*/  FMUL R3, R38.reuse, R26 ;  /* 0x0000001a26037220 */ /* 0x040fe20000400000 */
        /* <DEDUP_REMOVED lines=16> */
[----:B------:R-:W-:Y:S01]  /*8d90*/  FFMA R31, R39, R64, R31 ;  /* 0x00000040271f7223 */ /* 0x000fe2000000001f */
[----:B------:R-:W-:Y:S01]  /*8da0*/  FMUL R35, R38, R35 ;  /* 0x0000002326237220 */ /* 0x000fe20000400000 */
[----:B------:R-:W-:Y:S01]  /*8db0*/  F2FP.SATFINITE.E4M3.F32.PACK_AB_MERGE_C R14, R15, R14, RZ ;  /* 0x0000000e0f0e723e */ /* 0x000fe200048070ff */
[----:B------:R-:W-:Y:S01]  /*8dc0*/  FFMA R28, R39, R65, R28 ;  /* 0x00000041271c7223 */ /* 0x000fe2000000001c */
[----:B------:R-:W-:Y:S01]  /*8dd0*/  F2FP.SATFINITE.E4M3.F32.PACK_AB_MERGE_C R7, R19, R18, RZ ;  /* 0x000000121307723e */ /* 0x000fe200048070ff */
[C---:B------:R-:W-:Y:S01]  /*8de0*/  FFMA R29, R39.reuse, R66, R29 ;  /* 0x00000042271d7223 */ /* 0x040fe2000000001d */
[----:B------:R-:W-:Y:S01]  /*8df0*/  FFMA R30, R39, R67, R30 ;  /* 0x00000043271e7223 */ /* 0x000fe2000000001e */
[----:B------:R-:W-:Y:S01]  /*8e00*/  F2FP.SATFINITE.E4M3.F32.PACK_AB_MERGE_C R22, R23, R22, RZ ;  /* 0x000000161716723e */ /* 0x000fe200048070ff */
[----:B------:R-:W-:Y:S01]  /*8e10*/  FFMA R35, R39, R68, R35 ;  /* 0x0000004427237223 */ /* 0x000fe20000000023 */
[----:B------:R-:W-:Y:S02]  /*8e20*/  F2FP.SATFINITE.E4M3.F32.PACK_AB_MERGE_C R6, R13, R12, R14 ;  /* 0x0000000c0d06723e */ /* 0x000fe4000480700e */
[----:B------:R-:W-:Y:S02]  /*8e30*/  F2FP.SATFINITE.E4M3.F32.PACK_AB_MERGE_C R7, R17, R16, R7 ;  /* 0x000000101107723e */ /* 0x000fe40004807007 */
[----:B------:R-:W-:Y:S02]  /*8e40*/  F2FP.SATFINITE.E4M3.F32.PACK_AB_MERGE_C R20, R21, R20, R22 ;  /* 0x000000141514723e */ /* 0x000fe40004807016 */
[----:B------:R-:W-:Y:S01]  /*8e50*/  F2FP.SATFINITE.E4M3.F32.PACK_AB_MERGE_C R3, R27, R3, RZ ;  /* 0x000000031b03723e */ /* 0x000fe200048070ff */
[----:B------:R1:W-:Y:S01]  /*8e60*/  STS.128 [R78+UR44+0x1400], R4 ;  /* 0x001400044e007988 */ /* 0x0003e20008000c2c */
[----:B------:R-:W-:Y:S02]  /*8e70*/  F2FP.SATFINITE.E4M3.F32.PACK_AB_MERGE_C R22, R31, R26, RZ ;  /* 0x0000001a1f16723e */ /* 0x000fe400048070ff */
[----:B------:R-:W-:Y:S02]  /*8e80*/  F2FP.SATFINITE.E4M3.F32.PACK_AB_MERGE_C R23, R35, R30, RZ ;  /* 0x0000001e2317723e */ /* 0x000fe400048070ff */
[----:B------:R-:W-:Y:S02]  /*8e90*/  F2FP.SATFINITE.E4M3.F32.PACK_AB_MERGE_C R21, R2, R0, R3 ;  /* 0x000000000215723e */ /* 0x000fe40004807003 */
[----:B------:R-:W-:Y:S02]  /*8ea0*/  F2FP.SATFINITE.E4M3.F32.PACK_AB_MERGE_C R22, R25, R24, R22 ;  /* 0x000000181916723e */ /* 0x000fe40004807016 */
[----:B------:R-:W-:Y:S05]  /*8eb0*/  F2FP.SATFINITE.E4M3.F32.PACK_AB_MERGE_C R23, R29, R28, R23 ;  /* 0x0000001c1d17723e */ /* 0x000fea0004807017 */
[----:B------:R1:W-:Y:S01]  /*8ec0*/  STS.128 [R85+0x1010], R20 ;  /* 0x0010101455007388 */ /* 0x0003e20000000c00 */
[----:B------:R-:W-:Y:S01]  /*8ed0*/  @!PT LDS RZ, [RZ] ;  /* 0x00000000fffff984 */ /* 0x000fe20000000800 */
[----:B------:R-:W-:Y:S01]  /*8ee0*/  @!PT LDS RZ, [RZ] ;  /* 0x00000000fffff984 */ /* 0x000fe20000000800 */
[----:B------:R-:W-:Y:S01]  /*8ef0*/  @!PT LDS RZ, [RZ] ;  /* 0x00000000fffff984 */ /* 0x000fe20000000800 */
[----:B------:R-:W-:Y:S01]  /*8f00*/  @!PT LDS RZ, [RZ] ;  /* 0x00000000fffff984 */ /* 0x000fe20000000800 */
[----:B------:R2:W-:Y:S07]  /*8f10*/  MEMBAR.ALL.CTA ;  /* 0x0000000000007992 */ /* 0x0005ee0000008000 */
[----:B--2---:R-:W2:Y:S02]  /*8f20*/  FENCE.VIEW.ASYNC.S ;  /* 0x00000000000073c6 */ /* 0x004ea40000000000 */
[----:B--2---:R-:W-:Y:S06]  /*8f30*/  BAR.SYNC.DEFER_BLOCKING 0x1, 0x80 ;  /* 0x0042000000007b1d */ /* 0x004fec0000010000 */
[----:B------:R-:W-:Y:S05]  /*8f40*/  @P0 BRA `(.L_x_139) ;  /* 0x0000000400b40947 */ /* 0x000fea0003800000 */
[----:B------:R-:W2:Y:S01]  /*8f50*/  LDCU.64 UR14, c[0x0][0x348] ;  /* 0x00006900ff0e77ac */ /* 0x000ea20008000a00 */
[----:B------:R-:W-:Y:S02]  /*8f60*/  IMAD.U32 R3, RZ, RZ, UR47 ;  /* 0x0000002fff037e24 */ /* 0x000fe4000f8e00ff */
[----:B------:R-:W-:Y:S01]  /*8f70*/  IMAD.U32 R2, RZ, RZ, UR58 ;  /* 0x0000003aff027e24 */ /* 0x000fe2000f8e00ff */
[----:B------:R-:W-:Y:S02]  /*8f80*/  USHF.L.U32 UR10, UR49, 0x6, URZ ;  /* 0x00000006310a7899 */ /* 0x000fe400080006ff */
[-C--:B------:R-:W-:Y:S02]  /*8f90*/  IABS R0, R3.reuse ;  /* 0x0000000300007213 */ /* 0x080fe40000000000 */
[----:B------:R-:W-:Y:S02]  /*8fa0*/  IABS R3, R3 ;  /* 0x0000000300037213 */ /* 0x000fe40000000000 */
[----:B------:R-:W-:Y:S11]  /*8fb0*/  R2UR UR6, R0 ;  /* 0x00000000000672ca */ /* 0x000ff600000e0000 */
[----:B------:R-:W-:Y:S02]  /*8fc0*/  @!UPT UIADD3 URZ, UPT, UPT, URZ, URZ, URZ ;  /* 0x000000fffffff290 */ /* 0x000fe4000fffe0ff */
[----:B------:R-:W3:Y:S10]  /*8fd0*/  I2F.RP R0, UR6 ;  /* 0x0000000600007d06 */ /* 0x000ef40008209400 */
[----:B---3--:R-:W3:Y:S02]  /*8fe0*/  MUFU.RCP R0, R0 ;  /* 0x0000000000007308 */ /* 0x008ee40000001000 */
[----:B---3--:R-:W-:Y:S08]  /*8ff0*/  VIADD R0, R0, 0xffffffe ;  /* 0x0ffffffe00007836 */ /* 0x008ff00000000000 */
[----:B------:R-:W3:Y:S02]  /*9000*/  F2I.FTZ.U32.TRUNC.NTZ R0, R0 ;  /* 0x0000000000007305 */ /* 0x000ee4000021f000 */
[----:B---3--:R-:W-:Y:S02]  /*9010*/  R2UR UR5, R0 ;  /* 0x00000000000572ca */ /* 0x008fe400000e0000 */
[----:B------:R-:W-:Y:S01]  /*9020*/  IABS R0, R2 ;  /* 0x0000000200007213 */ /* 0x000fe20000000000 */
[----:B------:R-:W-:Y:S03]  /*9030*/  IMAD.U32 R2, RZ, RZ, UR46 ;  /* 0x0000002eff027e24 */ /* 0x000fe6000f8e00ff */
[----:B------:R-:W-:Y:S01]  /*9040*/  R2UR UR7, R0 ;  /* 0x00000000000772ca */ /* 0x000fe200000e0000 */
[----:B------:R-:W-:Y:S01]  /*9050*/  IMAD.MOV R0, RZ, RZ, -R3 ;  /* 0x000000ffff007224 */ /* 0x000fe200078e0a03 */
[----:B------:R-:W-:Y:S01]  /*9060*/  IABS R2, R2 ;  /* 0x0000000200027213 */ /* 0x000fe20000000000 */
[----:B------:R-:W-:Y:S03]  /*9070*/  IMAD.U32 R3, RZ, RZ, UR57 ;  /* 0x00000039ff037e24 */ /* 0x000fe6000f8e00ff */
[----:B------:R-:W-:Y:S01]  /*9080*/  R2UR UR9, R2 ;  /* 0x00000000020972ca */ /* 0x000fe200000e0000 */
[----:B------:R-:W-:Y:S01]  /*9090*/  UIADD3 UR4, UPT, UPT, URZ, -UR5, URZ ;  /* 0x80000005ff047290 */ /* 0x000fe2000fffe0ff */
[----:B------:R-:W-:Y:S03]  /*90a0*/  IABS R3, R3 ;  /* 0x0000000300037213 */ /* 0x000fe60000000000 */
[----:B------:R-:W-:Y:S01]  /*90b0*/  UIMAD UR8, UR4, UR6, URZ ;  /* 0x00000006040872a4 */ /* 0x000fe2000f8e02ff */
[----:B-1----:R-:W1:Y:S02]  /*90c0*/  I2F.RP R4, R3 ;  /* 0x0000000300047306 */ /* 0x002e640000209400 */
[----:B------:R-:W-:Y:S02]  /*90d0*/  UMOV UR4, URZ ;  /* 0x000000ff00047c82 */ /* 0x000fe40008000000 */
[----:B------:R-:W-:Y:S02]  /*90e0*/  UIMAD.WIDE.U32 UR4, UR5, UR8, UR4 ;  /* 0x00000008050472a5 */ /* 0x000fe4000f8e0004 */
[----:B------:R-:W-:Y:S04]  /*90f0*/  R2UR UR8, R0 ;  /* 0x00000000000872ca */ /* 0x000fe800000e0000 */
[----:B------:R-:W3:Y:S01]  /*9100*/  I2F.RP R2, UR7 ;  /* 0x0000000700027d06 */ /* 0x000ee20008209400 */
[----:B------:R-:W-:Y:S02]  /*9110*/  UMOV UR4, UR5 ;  /* 0x0000000500047c82 */ /* 0x000fe40008000000 */
[----:B------:R-:W-:Y:S07]  /*9120*/  UIMAD.WIDE.U32 UR4, UR4, UR9, URZ ;  /* 0x00000009040472a5 */ /* 0x000fee000f8e00ff */
[----:B-1----:R-:W1:Y:S01]  /*9130*/  MUFU.RCP R4, R4 ;  /* 0x0000000400047308 */ /* 0x002e620000001000 */
[----:B------:R-:W-:Y:S02]  /*9140*/  UMOV UR11, UR5 ;  /* 0x00000005000b7c82 */ /* 0x000fe40008000000 */
[----:B------:R-:W-:Y:S07]  /*9150*/  UIMAD UR4, UR11, UR8, UR9 ;  /* 0x000000080b0472a4 */ /* 0x000fee000f8e0209 */
[----:B---3--:R-:W3:Y:S01]  /*9160*/  MUFU.RCP R0, R2 ;  /* 0x0000000200007308 */ /* 0x008ee20000001000 */
[----:B------:R-:W-:Y:S01]  /*9170*/  UISETP.GT.U32.AND UP0, UPT, UR6, UR4, UPT ;  /* 0x000000040600728c */ /* 0x000fe2000bf04070 */
[----:B-1----:R-:W-:Y:S10]  /*9180*/  VIADD R4, R4, 0xffffffe ;  /* 0x0ffffffe04047836 */ /* 0x002ff40000000000 */
[----:B------:R-:W-:Y:S01]  /*9190*/  @!UP0 UIADD3 UR4, UPT, UPT, UR4, -UR6, URZ ;  /* 0x8000000604048290 */ /* 0x000fe2000fffe0ff */
[----:B------:R-:W1:Y:S01]  /*91a0*/  F2I.FTZ.U32.TRUNC.NTZ R5, R4 ;  /* 0x0000000400057305 */ /* 0x000e62000021f000 */
[----:B------:R-:W-:Y:S02]  /*91b0*/  @!UP0 UIADD3 UR11, UPT, UPT, UR11, 0x1, URZ ;  /* 0x000000010b0b8890 */ /* 0x000fe4000fffe0ff */
[----:B------:R-:W-:Y:S01]  /*91c0*/  UISETP.GE.U32.AND UP2, UPT, UR4, UR6, UPT ;  /* 0x000000060400728c */ /* 0x000fe2000bf46070 */
[----:B---3--:R-:W-:Y:S01]  /*91d0*/  IADD3 R0, PT, PT, R0, 0xffffffe, RZ ;  /* 0x0ffffffe00007810 */ /* 0x008fe20007ffe0ff */
[----:B------:R-:W-:Y:S02]  /*91e0*/  ULOP3.LUT UR4, UR46, UR47, URZ, 0x3c, !UPT ;  /* 0x0000002f2e047292 */ /* 0x000fe4000f8e3cff */
[----:B------:R-:W-:Y:S02]  /*91f0*/  UISETP.NE.AND UP0, UPT, UR47, URZ, UPT ;  /* 0x000000ff2f00728c */ /* 0x000fe4000bf05270 */
[----:B------:R-:W-:Y:S01]  /*9200*/  UISETP.GE.AND UP1, UPT, UR4, URZ, UPT ;  /* 0x000000ff0400728c */ /* 0x000fe2000bf26270 */
[----:B------:R-:W3:Y:S04]  /*9210*/  F2I.FTZ.U32.TRUNC.NTZ R0, R0 ;  /* 0x0000000000007305 */ /* 0x000ee8000021f000 */
[----:B------:R-:W-:Y:S01]  /*9220*/  @UP2 UIADD3 UR11, UPT, UPT, UR11, 0x1, URZ ;  /* 0x000000010b0b2890 */ /* 0x000fe2000fffe0ff */
[--C-:B-1----:R-:W-:Y:S01]  /*9230*/  IMAD.MOV R2, RZ, RZ, -R5.reuse ;  /* 0x000000ffff027224 */ /* 0x102fe200078e0a05 */
[----:B------:R-:W-:Y:S01]  /*9240*/  UISETP.NE.AND UP2, UPT, UR57, URZ, UPT ;  /* 0x000000ff3900728c */ /* 0x000fe2000bf45270 */
[----:B------:R-:W-:Y:S02]  /*9250*/  IMAD.MOV.U32 R4, RZ, RZ, RZ ;  /* 0x000000ffff047224 */ /* 0x000fe400078e00ff */
[-C--:B------:R-:W-:Y:S01]  /*9260*/  IMAD R2, R2, R3.reuse, RZ ;  /* 0x0000000302027224 */ /* 0x080fe200078e02ff */
[----:B------:R-:W-:Y:S02]  /*9270*/  @!UP1 UIADD3 UR11, UPT, UPT, -UR11, URZ, URZ ;  /* 0x000000ff0b0b9290 */ /* 0x000fe4000fffe1ff */
[----:B------:R-:W-:Y:S01]  /*9280*/  @!UP0 ULOP3.LUT UR11, URZ, UR47, URZ, 0x33, !UPT ;  /* 0x0000002fff0b8292 */ /* 0x000fe2000f8e33ff */
[----:B------:R-:W-:Y:S01]  /*9290*/  IMAD.HI.U32 R5, R5, R2, R4 ;  /* 0x0000000205057227 */ /* 0x000fe200078e0004 */
[----:B---3--:R-:W-:Y:S04]  /*92a0*/  R2UR UR5, R0 ;  /* 0x00000000000572ca */ /* 0x008fe800000e0000 */
[----:B------:R-:W-:Y:S05]  /*92b0*/  IMAD.U32 R0, RZ, RZ, UR11 ;  /* 0x0000000bff007e24 */ /* 0x000fea000f8e00ff */
[----:B------:R-:W-:Y:S04]  /*92c0*/  IABS R0, R0 ;  /* 0x0000000000007213 */ /* 0x000fe80000000000 */
[----:B------:R-:W-:Y:S01]  /*92d0*/  R2UR UR8, R0 ;  /* 0x00000000000872ca */ /* 0x000fe200000e0000 */
[----:B------:R-:W-:Y:S04]  /*92e0*/  UIADD3 UR4, UPT, UPT, URZ, -UR5, URZ ;  /* 0x80000005ff047290 */ /* 0x000fe8000fffe0ff */
[----:B------:R-:W-:Y:S03]  /*92f0*/  UIMAD UR6, UR4, UR7, URZ ;  /* 0x00000007040672a4 */ /* 0x000fe6000f8e02ff */
[----:B------:R-:W-:Y:S02]  /*9300*/  UMOV UR4, URZ ;  /* 0x000000ff00047c82 */ /* 0x000fe40008000000 */
[----:B------:R-:W-:Y:S02]  /*9310*/  UIMAD.WIDE.U32 UR4, UR5, UR6, UR4 ;  /* 0x00000006050472a5 */ /* 0x000fe4000f8e0004 */
[----:B------:R-:W-:Y:S04]  /*9320*/  UIADD3 UR6, UPT, UPT, -UR11, URZ, URZ ;  /* 0x000000ff0b067290 */ /* 0x000fe8000fffe1ff */
[----:B------:R-:W-:Y:S01]  /*9330*/  UIMAD UR6, UR47, UR6, UR46 ;  /* 0x000000062f0672a4 */ /* 0x000fe2000f8e022e */
[----:B------:R-:W-:Y:S02]  /*9340*/  UMOV UR4, UR5 ;  /* 0x0000000500047c82 */ /* 0x000fe40008000000 */
[----:B------:R-:W-:Y:S02]  /*9350*/  UIMAD.WIDE.U32 UR4, UR4, UR8, URZ ;  /* 0x00000008040472a5 */ /* 0x000fe4000f8e00ff */
[----:B------:R-:W-:Y:S05]  /*9360*/  USHF.L.U32 UR9, UR6, 0x6, URZ ;  /* 0x0000000606097899 */ /* 0x000fea00080006ff */
[----:B------:R-:W-:Y:S01]  /*9370*/  UMOV UR12, UR5 ;  /* 0x00000005000c7c82 */ /* 0x000fe20008000000 */
[----:B------:R-:W-:Y:S02]  /*9380*/  UIADD3 UR5, UPT, UPT, UR44, 0x1400, URZ ;  /* 0x000014002c057890 */ /* 0x000fe4000fffe0ff */
[----:B------:R-:W-:Y:S04]  /*9390*/  UIADD3 UR4, UPT, UPT, -UR12, URZ, URZ ;  /* 0x000000ff0c047290 */ /* 0x000fe8000fffe1ff */
[----:B------:R-:W-:Y:S01]  /*93a0*/  UIMAD UR4, UR7, UR4, UR8 ;  /* 0x00000004070472a4 */ /* 0x000fe2000f8e0208 */
[----:B------:R-:W-:Y:S03]  /*93b0*/  IMAD.U32 R86, RZ, RZ, UR5 ;  /* 0x00000005ff567e24 */ /* 0x000fe6000f8e00ff */
[----:B------:R-:W-:Y:S02]  /*93c0*/  UISETP.GT.U32.AND UP0, UPT, UR7, UR4, UPT ;  /* 0x000000040700728c */ /* 0x000fe4000bf04070 */
[----:B------:R-:W-:Y:S09]  /*93d0*/  R2UR UR8, R86 ;  /* 0x00000000560872ca */ /* 0x000ff200000e0000 */
[----:B------:R-:W-:Y:S02]  /*93e0*/  @!UP0 UIADD3 UR4, UPT, UPT, UR4, -UR7, URZ ;  /* 0x8000000704048290 */ /* 0x000fe4000fffe0ff */
[----:B------:R-:W-:Y:S02]  /*93f0*/  @!UP0 UIADD3 UR12, UPT, UPT, UR12, 0x1, URZ ;  /* 0x000000010c0c8890 */ /* 0x000fe4000fffe0ff */
[----:B------:R-:W-:Y:S02]  /*9400*/  UISETP.GE.U32.AND UP1, UPT, UR4, UR7, UPT ;  /* 0x000000070400728c */ /* 0x000fe4000bf26070 */
[----:B------:R-:W-:Y:S04]  /*9410*/  ULOP3.LUT UR4, UR11, UR58, URZ, 0x3c, !UPT ;  /* 0x0000003a0b047292 */ /* 0x000fe8000f8e3cff */
[----:B------:R-:W-:Y:S05]  /*9420*/  UISETP.GE.AND UP0, UPT, UR4, URZ, UPT ;  /* 0x000000ff0400728c */ /* 0x000fea000bf06270 */
[----:B------:R-:W-:Y:S02]  /*9430*/  @UP1 UIADD3 UR12, UPT, UPT, UR12, 0x1, URZ ;  /* 0x000000010c0c1890 */ /* 0x000fe4000fffe0ff */
[----:B------:R-:W-:Y:S04]  /*9440*/  UISETP.NE.AND UP1, UPT, UR58, URZ, UPT ;  /* 0x000000ff3a00728c */ /* 0x000fe8000bf25270 */
[----:B------:R-:W-:Y:S07]  /*9450*/  @!UP0 UIADD3 UR12, UPT, UPT, -UR12, URZ, URZ ;  /* 0x000000ff0c0c8290 */ /* 0x000fee000fffe1ff */
[----:B------:R-:W-:Y:S04]  /*9460*/  @!UP1 ULOP3.LUT UR12, URZ, UR58, URZ, 0x33, !UPT ;  /* 0x0000003aff0c9292 */ /* 0x000fe8000f8e33ff */
[----:B------:R-:W-:Y:S02]  /*9470*/  ULOP3.LUT UR4, UR12, UR57, URZ, 0x3c, !UPT ;  /* 0x000000390c047292 */ /* 0x000fe4000f8e3cff */
[----:B------:R-:W-:Y:S01]  /*9480*/  UIADD3 UR5, UPT, UPT, -UR12, URZ, URZ ;  /* 0x000000ff0c057290 */ /* 0x000fe2000fffe1ff */
[----:B------:R-:W-:Y:S01]  /*9490*/  MOV R0, UR12 ;  /* 0x0000000c00007c02 */ /* 0x000fe20008000f00 */
[----:B------:R-:W-:Y:S02]  /*94a0*/  UISETP.GE.AND UP1, UPT, UR4, URZ, UPT ;  /* 0x000000ff0400728c */ /* 0x000fe4000bf26270 */
[----:B--2---:R-:W-:Y:S01]  /*94b0*/  UIADD3 UR4, UP0, UPT, UR14, 0x780, URZ ;  /* 0x000007800e047890 */ /* 0x004fe2000ff1e0ff */
[----:B------:R-:W-:Y:S01]  /*94c0*/  IABS R0, R0 ;  /* 0x0000000000007213 */ /* 0x000fe20000000000 */
[----:B------:R-:W-:Y:S02]  /*94d0*/  UIMAD UR11, UR58, UR5, UR11 ;  /* 0x000000053a0b72a4 */ /* 0x000fe4000f8e020b */
[----:B------:R-:W-:Y:S02]  /*94e0*/  UIADD3.X UR5, UPT, UPT, URZ, UR15, URZ, UP0, !UPT ;  /* 0x0000000fff057290 */ /* 0x000fe400087fe4ff */
[----:B------:R-:W-:Y:S04]  /*94f0*/  IMAD.HI.U32 R5, R5, R0, RZ ;  /* 0x0000000005057227 */ /* 0x000fe800078e00ff */
[----:B------:R-:W-:Y:S04]  /*9500*/  IMAD.MOV R2, RZ, RZ, -R5 ;  /* 0x000000ffff027224 */ /* 0x000fe800078e0a05 */
[C---:B------:R-:W-:Y:S05]  /*9510*/  IMAD R0, R3.reuse, R2, R0 ;  /* 0x0000000203007224 */ /* 0x040fea00078e0200 */
[----:B------:R-:W-:Y:S11]  /*9520*/  ISETP.GT.U32.AND P0, PT, R3, R0, PT ;  /* 0x000000000300720c */ /* 0x000ff60003f04070 */
[----:B------:R-:W-:Y:S02]  /*9530*/  @!UPT UIADD3 URZ, UPT, UPT, URZ, URZ, URZ ;  /* 0x000000fffffff290 */ /* 0x000fe4000fffe0ff */
[----:B------:R-:W-:Y:S01]  /*9540*/  @!P0 IMAD.IADD R0, R0, 0x1, -R3 ;  /* 0x0000000100008824 */ /* 0x000fe200078e0a03 */
[----:B------:R-:W-:Y:S04]  /*9550*/  @!P0 IADD3 R5, PT, PT, R5, 0x1, RZ ;  /* 0x0000000105058810 */ /* 0x000fe80007ffe0ff */
[----:B------:R-:W-:Y:S11]  /*9560*/  ISETP.GE.U32.AND P1, PT, R0, R3, PT ;  /* 0x000000030000720c */ /* 0x000ff60003f26070 */
[----:B------:R-:W-:Y:S02]  /*9570*/  @!UPT UIADD3 URZ, UPT, UPT, URZ, URZ, URZ ;  /* 0x000000fffffff290 */ /* 0x000fe4000fffe0ff */
[----:B------:R-:W-:Y:S05]  /*9580*/  @P1 VIADD R5, R5, 0x1 ;  /* 0x0000000105051836 */ /* 0x000fea0000000000 */
[----:B------:R-:W-:Y:S11]  /*9590*/  R2UR UR13, R5 ;  /* 0x00000000050d72ca */ /* 0x000ff600000e0000 */
[----:B------:R-:W-:Y:S02]  /*95a0*/  @!UPT UIADD3 URZ, UPT, UPT, URZ, URZ, URZ ;  /* 0x000000fffffff290 */ /* 0x000fe4000fffe0ff */
[----:B------:R-:W-:Y:S02]  /*95b0*/  @!UP1 UIADD3 UR13, UPT, UPT, -UR13, URZ, URZ ;  /* 0x000000ff0d0d9290 */ /* 0x000fe4000fffe1ff */
[----:B------:R-:W-:Y:S04]  /*95c0*/  @!UP2 ULOP3.LUT UR13, URZ, UR57, URZ, 0x33, !UPT ;  /* 0x00000039ff0da292 */ /* 0x000fe8000f8e33ff */
[----:B------:R-:W-:Y:S04]  /*95d0*/  UIADD3 UR7, UPT, UPT, -UR13, URZ, URZ ;  /* 0x000000ff0d077290 */ /* 0x000fe8000fffe1ff */
[----:B------:R-:W-:Y:S09]  /*95e0*/  UIMAD UR12, UR57, UR7, UR12 ;  /* 0x00000007390c72a4 */ /* 0x000ff2000f8e020c */
[----:B------:R2:W-:Y:S01]  /*95f0*/  UTMASTG.5D [UR8], [UR4] ;  /* 0x00000008040073b5 */ /* 0x0005e20008020000 */
[----:B------:R0:W-:Y:S01]  /*9600*/  UTMACMDFLUSH ;  /* 0x00000000000079b7 */ /* 0x0001e20000000000 */
[----:B--2---:R-:W-:Y:S04]  /*9610*/  DEPBAR.LE SB0, 0x0 ;  /* 0x000080000000791a */ /* 0x004fe80000000000 */
.L_x_139:
[----:B------:R-:W-:Y:S05]  /*9620*/  BSYNC.RECONVERGENT B0 ;  /* 0x0000000000007941 */ /* 0x000fea0003800200 */
.L_x_138:
[----:B------:R-:W-:Y:S01]  /*9630*/  BAR.SYNC.DEFER_BLOCKING 0x1, 0x80 ;  /* 0x0042000000007b1d */ /* 0x000fe20000010000 */
[C---:B------:R-:W-:Y:S01]  /*9640*/  ISETP.NE.AND P0, PT, R36.reuse, 0x2, PT ;  /* 0x000000022400780c */ /* 0x040fe20003f05270 */
[----:B------:R-:W-:Y:S01]  /*9650*/  UISETP.NE.AND UP0, UPT, UR48, URZ, UPT ;  /* 0x000000ff3000728c */ /* 0x000fe2000bf05270 */
[----:B------:R-:W-:Y:S01]  /*9660*/  LOP3.LUT R83, R83, 0x1, RZ, 0x3c, !PT ;  /* 0x0000000153537812 */ /* 0x000fe200078e3cff */
[----:B------:R-:W-:Y:S01]  /*9670*/  UIADD3 UR46, UPT, UPT, UR36, UR63, URZ ;  /* 0x0000003f242e7290 */ /* 0x000fe2000fffe0ff */
[----:B------:R-:W-:Y:S01]  /*9680*/  SEL R0, RZ, 0x1, P0 ;  /* 0x00000001ff007807 */ /* 0x000fe20000000000 */
[----:B------:R-:W-:Y:S01]  /*9690*/  UIADD3 UR49, UPT, UPT, UR37, UR62, URZ ;  /* 0x0000003e25317290 */ /* 0x000fe2000fffe0ff */
[----:B------:R-:W-:Y:S02]  /*96a0*/  SEL R36, R36, RZ, P0 ;  /* 0x000000ff24247207 */ /* 0x000fe40000000000 */
[----:B------:R-:W-:Y:S01]  /*96b0*/  LOP3.LUT R84, R84, R0, RZ, 0x3c, !PT ;  /* 0x0000000054547212 */ /* 0x000fe200078e3cff */
[----:B------:R-:W-:Y:S01]  /*96c0*/  UMOV UR45, UR56 ;  /* 0x00000038002d7c82 */ /* 0x000fe20008000000 */
[----:B------:R-:W-:Y:S07]  /*96d0*/  BRA.U UP0, `(.L_x_140) ;  /* 0xffffffdd00d07547 */ /* 0x000fee000b83ffff */
[----:B------:R-:W-:Y:S05]  /*96e0*/  EXIT ;  /* 0x000000000000794d */ /* 0x000fea0003800000 */
.L_x_25:
[----:B------:R-:W-:Y:S07]  /*96f0*/  MOV R0, UR11 ;  /* 0x0000000b00007c02 */ /* 0x000fee0008000f00 */
.L_x_141:
[----:B--2---:R2:W3:Y:S02]  /*9700*/  SYNCS.PHASECHK.TRANS64.TRYWAIT P0, [R0+URZ+0x120], R4 ;  /* 0x00012004000075a7 */ /* 0x0044e400080011ff */
[----:B---3--:R-:W-:Y:S05]  /*9710*/  @!P0 NANOSLEEP.SYNCS 0x989680 ;  /* 0x009896800000895d */ /* 0x008fea0003900000 */
[----:B------:R-:W3:Y:S02]  /*9720*/  @!P0 SYNCS.PHASECHK.TRANS64 P0, [R0+URZ+0x120], R4 ;  /* 0x00012004000085a7 */ /* 0x000ee400080010ff */
[----:B---3--:R-:W-:Y:S05]  /*9730*/  @!P0 BRA `(.L_x_141) ;  /* 0xfffffffc00f08947 */ /* 0x008fea000383ffff */
[----:B------:R-:W-:Y:S05]  /*9740*/  BRA `(.L_x_24) ;  /* 0xffffff8c00487947 */ /* 0x000fea000383ffff */
.L_x_32:
[----:B------:R-:W-:Y:S07]  /*9750*/  MOV R0, UR28 ;  /* 0x0000001c00007c02 */ /* 0x000fee0008000f00 */
.L_x_142:
[----:B--2---:R2:W4:Y:S02]  /*9760*/  SYNCS.PHASECHK.TRANS64.TRYWAIT P0, [R0+URZ+0x120], R4 ;  /* 0x00012004000075a7 */ /* 0x00452400080011ff */
[----:B----4-:R-:W-:Y:S05]  /*9770*/  @!P0 NANOSLEEP.SYNCS 0x989680 ;  /* 0x009896800000895d */ /* 0x010fea0003900000 */
[----:B------:R-:W4:Y:S02]  /*9780*/  @!P0 SYNCS.PHASECHK.TRANS64 P0, [R0+URZ+0x120], R4 ;  /* 0x00012004000085a7 */ /* 0x000f2400080010ff */
[----:B----4-:R-:W-:Y:S05]  /*9790*/  @!P0 BRA `(.L_x_142) ;  /* 0xfffffffc00f08947 */ /* 0x010fea000383ffff */
[----:B------:R-:W-:Y:S05]  /*97a0*/  BRA `(.L_x_31) ;  /* 0xffffff9000b87947 */ /* 0x000fea000383ffff */
.L_x_37:
[----:B------:R-:W-:-:S07]  /*97b0*/  MOV R0, UR30 ;  /* 0x0000001e00007c02 */ /* 0x000fce0008000f00 */
.L_x_143:
[----:B--2---:R2:W3:Y:S02]  /*97c0*/  SYNCS.PHASECHK.TRANS64.TRYWAIT P0, [R0+URZ+0x260], R3 ;  /* 0x00026003000075a7 */ /* 0x0044e400080011ff */
[----:B---3--:R-:W-:Y:S05]  /*97d0*/  @!P0 NANOSLEEP.SYNCS 0x989680 ;  /* 0x009896800000895d */ /* 0x008fea0003900000 */
[----:B------:R-:W3:Y:S02]  /*97e0*/  @!P0 SYNCS.PHASECHK.TRANS64 P0, [R0+URZ+0x260], R3 ;  /* 0x00026003000085a7 */ /* 0x000ee400080010ff */
[----:B---3--:R-:W-:Y:S05]  /*97f0*/  @!P0 BRA `(.L_x_143) ;  /* 0xfffffffc00f08947 */ /* 0x008fea000383ffff */
[----:B------:R-:W-:Y:S05]  /*9800*/  BRA `(.L_x_144) ;  /* 0xffffff9400a87947 */ /* 0x000fea000383ffff */
.L_x_41:
[----:B------:R-:W-:-:S07]  /*9810*/  MOV R0, UR4 ;  /* 0x0000000400007c02 */ /* 0x000fce0008000f00 */
.L_x_145:
[----:B--2---:R2:W3:Y:S02]  /*9820*/  SYNCS.PHASECHK.TRANS64.TRYWAIT P0, [R0+URZ], R2 ;  /* 0x00000002000075a7 */ /* 0x0044e400080011ff */
[----:B---3--:R-:W-:Y:S05]  /*9830*/  @!P0 NANOSLEEP.SYNCS 0x989680 ;  /* 0x009896800000895d */ /* 0x008fea0003900000 */
[----:B------:R-:W3:Y:S02]  /*9840*/  @!P0 SYNCS.PHASECHK.TRANS64 P0, [R0+URZ], R2 ;  /* 0x00000002000085a7 */ /* 0x000ee400080010ff */
[----:B---3--:R-:W-:Y:S05]  /*9850*/  @!P0 BRA `(.L_x_145) ;  /* 0xfffffffc00f08947 */ /* 0x008fea000383ffff */
[----:B------:R-:W-:Y:S05]  /*9860*/  BRA `(.L_x_146) ;  /* 0xffffff9c00347947 */ /* 0x000fea000383ffff */
.L_x_42:
[----:B------:R-:W-:-:S07]  /*9870*/  MOV R0, UR5 ;  /* 0x0000000500007c02 */ /* 0x000fce0008000f00 */
.L_x_147:
[----:B--2---:R2:W3:Y:S02]  /*9880*/  SYNCS.PHASECHK.TRANS64.TRYWAIT P0, [R0+URZ], R2 ;  /* 0x00000002000075a7 */ /* 0x0044e400080011ff */
[----:B---3--:R-:W-:Y:S05]  /*9890*/  @!P0 NANOSLEEP.SYNCS 0x989680 ;  /* 0x009896800000895d */ /* 0x008fea0003900000 */
[----:B------:R-:W3:Y:S02]  /*98a0*/  @!P0 SYNCS.PHASECHK.TRANS64 P0, [R0+URZ], R2 ;  /* 0x00000002000085a7 */ /* 0x000ee400080010ff */
[----:B---3--:R-:W-:Y:S05]  /*98b0*/  @!P0 BRA `(.L_x_147) ;  /* 0xfffffffc00f08947 */ /* 0x008fea000383ffff */
[----:B------:R-:W-:Y:S05]  /*98c0*/  BRA `(.L_x_148) ;  /* 0xffffff9c00447947 */ /* 0x000fea000383ffff */
.L_x_43:
[----:B------:R-:W-:-:S07]  /*98d0*/  MOV R0, UR5 ;  /* 0x0000000500007c02 */ /* 0x000fce0008000f00 */
.L_x_149:
[----:B--2---:R2:W3:Y:S02]  /*98e0*/  SYNCS.PHASECHK.TRANS64.TRYWAIT P0, [R0+URZ], R2 ;  /* 0x00000002000075a7 */ /* 0x0044e400080011ff */
[----:B---3--:R-:W-:Y:S05]  /*98f0*/  @!P0 NANOSLEEP.SYNCS 0x989680 ;  /* 0x009896800000895d */ /* 0x008fea0003900000 */
[----:B------:R-:W3:Y:S02]  /*9900*/  @!P0 SYNCS.PHASECHK.TRANS64 P0, [R0+URZ], R2 ;  /* 0x00000002000085a7 */ /* 0x000ee400080010ff */
[----:B---3--:R-:W-:Y:S05]  /*9910*/  @!P0 BRA `(.L_x_149) ;  /* 0xfffffffc00f08947 */ /* 0x008fea000383ffff */
[----:B------:R-:W-:Y:S05]  /*9920*/  BRA `(.L_x_150) ;  /* 0xffffff9c00547947 */ /* 0x000fea000383ffff */
.L_x_44:
[----:B------:R-:W-:-:S07]  /*9930*/  MOV R0, UR5 ;  /* 0x0000000500007c02 */ /* 0x000fce0008000f00 */
.L_x_151:
[----:B--2---:R2:W3:Y:S02]  /*9940*/  SYNCS.PHASECHK.TRANS64.TRYWAIT P0, [R0+URZ], R2 ;  /* 0x00000002000075a7 */ /* 0x0044e400080011ff */
[----:B---3--:R-:W-:Y:S05]  /*9950*/  @!P0 NANOSLEEP.SYNCS 0x989680 ;  /* 0x009896800000895d */ /* 0x008fea0003900000 */
[----:B------:R-:W3:Y:S02]  /*9960*/  @!P0 SYNCS.PHASECHK.TRANS64 P0, [R0+URZ], R2 ;  /* 0x00000002000085a7 */ /* 0x000ee400080010ff */
[----:B---3--:R-:W-:Y:S05]  /*9970*/  @!P0 BRA `(.L_x_151) ;  /* 0xfffffffc00f08947 */ /* 0x008fea000383ffff */
[----:B------:R-:W-:Y:S05]  /*9980*/  BRA `(.L_x_152) ;  /* 0xffffff9c00647947 */ /* 0x000fea000383ffff */
.L_x_45:
[----:B------:R-:W-:-:S07]  /*9990*/  MOV R0, UR5 ;  /* 0x0000000500007c02 */ /* 0x000fce0008000f00 */
.L_x_153:
[----:B--2---:R2:W3:Y:S02]  /*99a0*/  SYNCS.PHASECHK.TRANS64.TRYWAIT P0, [R0+URZ], R2 ;  /* 0x00000002000075a7 */ /* 0x0044e400080011ff */
[----:B---3--:R-:W-:Y:S05]  /*99b0*/  @!P0 NANOSLEEP.SYNCS 0x989680 ;  /* 0x009896800000895d */ /* 0x008fea0003900000 */
[----:B------:R-:W3:Y:S02]  /*99c0*/  @!P0 SYNCS.PHASECHK.TRANS64 P0, [R0+URZ], R2 ;  /* 0x00000002000085a7 */ /* 0x000ee400080010ff */
[----:B---3--:R-:W-:Y:S05]  /*99d0*/  @!P0 BRA `(.L_x_153) ;  /* 0xfffffffc00f08947 */ /* 0x008fea000383ffff */
[----:B------:R-:W-:Y:S05]  /*99e0*/  BRA `(.L_x_154) ;  /* 0xffffff9c00747947 */ /* 0x000fea000383ffff */
.L_x_46:
[----:B------:R-:W-:-:S07]  /*99f0*/  MOV R0, UR5 ;  /* 0x0000000500007c02 */ /* 0x000fce0008000f00 */
.L_x_155:
[----:B--2---:R2:W3:Y:S02]  /*9a00*/  SYNCS.PHASECHK.TRANS64.TRYWAIT P0, [R0+URZ], R2 ;  /* 0x00000002000075a7 */ /* 0x0044e400080011ff */
[----:B---3--:R-:W-:Y:S05]  /*9a10*/  @!P0 NANOSLEEP.SYNCS 0x989680 ;  /* 0x009896800000895d */ /* 0x008fea0003900000 */
[----:B------:R-:W3:Y:S02]  /*9a20*/  @!P0 SYNCS.PHASECHK.TRANS64 P0, [R0+URZ], R2 ;  /* 0x00000002000085a7 */ /* 0x000ee400080010ff */
[----:B---3--:R-:W-:Y:S05]  /*9a30*/  @!P0 BRA `(.L_x_155) ;  /* 0xfffffffc00f08947 */ /* 0x008fea000383ffff */
[----:B------:R-:W-:Y:S05]  /*9a40*/  BRA `(.L_x_156) ;  /* 0xffffff9c00847947 */ /* 0x000fea000383ffff */
.L_x_47:
[----:B------:R-:W-:-:S07]  /*9a50*/  MOV R0, UR5 ;  /* 0x0000000500007c02 */ /* 0x000fce0008000f00 */
.L_x_157:
[----:B--2---:R2:W3:Y:S02]  /*9a60*/  SYNCS.PHASECHK.TRANS64.TRYWAIT P0, [R0+URZ], R2 ;  /* 0x00000002000075a7 */ /* 0x0044e400080011ff */
[----:B---3--:R-:W-:Y:S05]  /*9a70*/  @!P0 NANOSLEEP.SYNCS 0x989680 ;  /* 0x009896800000895d */ /* 0x008fea0003900000 */
[----:B------:R-:W3:Y:S02]  /*9a80*/  @!P0 SYNCS.PHASECHK.TRANS64 P0, [R0+URZ], R2 ;  /* 0x00000002000085a7 */ /* 0x000ee400080010ff */
[----:B---3--:R-:W-:Y:S05]  /*9a90*/  @!P0 BRA `(.L_x_157) ;  /* 0xfffffffc00f08947 */ /* 0x008fea000383ffff */
[----:B------:R-:W-:Y:S05]  /*9aa0*/  BRA `(.L_x_158) ;  /* 0xffffff9c00947947 */ /* 0x000fea000383ffff */
.L_x_48:
[----:B------:R-:W-:-:S07]  /*9ab0*/  MOV R0, UR5 ;  /* 0x0000000500007c02 */ /* 0x000fce0008000f00 */
.L_x_159:
[----:B--2---:R2:W3:Y:S02]  /*9ac0*/  SYNCS.PHASECHK.TRANS64.TRYWAIT P0, [R0+URZ], R2 ;  /* 0x00000002000075a7 */ /* 0x0044e400080011ff */
[----:B---3--:R-:W-:Y:S05]  /*9ad0*/  @!P0 NANOSLEEP.SYNCS 0x989680 ;  /* 0x009896800000895d */ /* 0x008fea0003900000 */
[----:B------:R-:W3:Y:S02]  /*9ae0*/  @!P0 SYNCS.PHASECHK.TRANS64 P0, [R0+URZ], R2 ;  /* 0x00000002000085a7 */ /* 0x000ee400080010ff */
[----:B---3--:R-:W-:Y:S05]  /*9af0*/  @!P0 BRA `(.L_x_159) ;  /* 0xfffffffc00f08947 */ /* 0x008fea000383ffff */
[----:B------:R-:W-:Y:S05]  /*9b00*/  BRA `(.L_x_160) ;  /* 0xffffff9c00a47947 */ /* 0x000fea000383ffff */
.L_x_49:
[----:B------:R-:W-:-:S07]  /*9b10*/  MOV R0, UR5 ;  /* 0x0000000500007c02 */ /* 0x000fce0008000f00 */
.L_x_161:
[----:B--2---:R2:W3:Y:S02]  /*9b20*/  SYNCS.PHASECHK.TRANS64.TRYWAIT P0, [R0+URZ], R2 ;  /* 0x00000002000075a7 */ /* 0x0044e400080011ff */
[----:B---3--:R-:W-:Y:S05]  /*9b30*/  @!P0 NANOSLEEP.SYNCS 0x989680 ;  /* 0x009896800000895d */ /* 0x008fea0003900000 */
[----:B------:R-:W3:Y:S02]  /*9b40*/  @!P0 SYNCS.PHASECHK.TRANS64 P0, [R0+URZ], R2 ;  /* 0x00000002000085a7 */ /* 0x000ee400080010ff */
[----:B---3--:R-:W-:Y:S05]  /*9b50*/  @!P0 BRA `(.L_x_161) ;  /* 0xfffffffc00f08947 */ /* 0x008fea000383ffff */
[----:B------:R-:W-:Y:S05]  /*9b60*/  BRA `(.L_x_162) ;  /* 0xffffff9c00b47947 */ /* 0x000fea000383ffff */
.L_x_50:
[----:B------:R-:W-:-:S07]  /*9b70*/  MOV R0, UR5 ;  /* 0x0000000500007c02 */ /* 0x000fce0008000f00 */
.L_x_163:
[----:B--2---:R2:W3:Y:S02]  /*9b80*/  SYNCS.PHASECHK.TRANS64.TRYWAIT P0, [R0+URZ], R2 ;  /* 0x00000002000075a7 */ /* 0x0044e400080011ff */
[----:B---3--:R-:W-:Y:S05]  /*9b90*/  @!P0 NANOSLEEP.SYNCS 0x989680 ;  /* 0x009896800000895d */ /* 0x008fea0003900000 */
[----:B------:R-:W3:Y:S02]  /*9ba0*/  @!P0 SYNCS.PHASECHK.TRANS64 P0, [R0+URZ], R2 ;  /* 0x00000002000085a7 */ /* 0x000ee400080010ff */
[----:B---3--:R-:W-:Y:S05]  /*9bb0*/  @!P0 BRA `(.L_x_163) ;  /* 0xfffffffc00f08947 */ /* 0x008fea000383ffff */
[----:B------:R-:W-:Y:S05]  /*9bc0*/  BRA `(.L_x_164) ;  /* 0xffffff9c00c47947 */ /* 0x000fea000383ffff */
.L_x_51:
[----:B------:R-:W-:-:S07]  /*9bd0*/  MOV R0, UR5 ;  /* 0x0000000500007c02 */ /* 0x000fce0008000f00 */
.L_x_165:
[----:B--2---:R2:W3:Y:S02]  /*9be0*/  SYNCS.PHASECHK.TRANS64.TRYWAIT P0, [R0+URZ], R2 ;  /* 0x00000002000075a7 */ /* 0x0044e400080011ff */
[----:B---3--:R-:W-:Y:S05]  /*9bf0*/  @!P0 NANOSLEEP.SYNCS 0x989680 ;  /* 0x009896800000895d */ /* 0x008fea0003900000 */
[----:B------:R-:W3:Y:S02]  /*9c00*/  @!P0 SYNCS.PHASECHK.TRANS64 P0, [R0+URZ], R2 ;  /* 0x00000002000085a7 */ /* 0x000ee400080010ff */
[----:B---3--:R-:W-:Y:S05]  /*9c10*/  @!P0 BRA `(.L_x_165) ;  /* 0xfffffffc00f08947 */ /* 0x008fea000383ffff */
[----:B------:R-:W-:Y:S05]  /*9c20*/  BRA `(.L_x_166) ;  /* 0xffffff9c00d47947 */ /* 0x000fea000383ffff */
.L_x_52:
[----:B------:R-:W-:-:S07]  /*9c30*/  MOV R0, UR5 ;  /* 0x0000000500007c02 */ /* 0x000fce0008000f00 */
.L_x_167:
[----:B--2---:R2:W3:Y:S02]  /*9c40*/  SYNCS.PHASECHK.TRANS64.TRYWAIT P0, [R0+URZ], R2 ;  /* 0x00000002000075a7 */ /* 0x0044e400080011ff */
[----:B---3--:R-:W-:Y:S05]  /*9c50*/  @!P0 NANOSLEEP.SYNCS 0x989680 ;  /* 0x009896800000895d */ /* 0x008fea0003900000 */
[----:B------:R-:W3:Y:S02]  /*9c60*/  @!P0 SYNCS.PHASECHK.TRANS64 P0, [R0+URZ], R2 ;  /* 0x00000002000085a7 */ /* 0x000ee400080010ff */
[----:B---3--:R-:W-:Y:S05]  /*9c70*/  @!P0 BRA `(.L_x_167) ;  /* 0xfffffffc00f08947 */ /* 0x008fea000383ffff */
[----:B------:R-:W-:Y:S05]  /*9c80*/  BRA `(.L_x_168) ;  /* 0xffffff9c00e47947 */ /* 0x000fea000383ffff */
.L_x_53:
[----:B------:R-:W-:-:S07]  /*9c90*/  MOV R0, UR5 ;  /* 0x0000000500007c02 */ /* 0x000fce0008000f00 */
.L_x_169:
[----:B--2---:R2:W3:Y:S02]  /*9ca0*/  SYNCS.PHASECHK.TRANS64.TRYWAIT P0, [R0+URZ], R2 ;  /* 0x00000002000075a7 */ /* 0x0044e400080011ff */
[----:B---3--:R-:W-:Y:S05]  /*9cb0*/  @!P0 NANOSLEEP.SYNCS 0x989680 ;  /* 0x009896800000895d */ /* 0x008fea0003900000 */
[----:B------:R-:W3:Y:S02]  /*9cc0*/  @!P0 SYNCS.PHASECHK.TRANS64 P0, [R0+URZ], R2 ;  /* 0x00000002000085a7 */ /* 0x000ee400080010ff */
[----:B---3--:R-:W-:Y:S05]  /*9cd0*/  @!P0 BRA `(.L_x_169) ;  /* 0xfffffffc00f08947 */ /* 0x008fea000383ffff */
[----:B------:R-:W-:Y:S05]  /*9ce0*/  BRA `(.L_x_170) ;  /* 0xffffff9c00f47947 */ /* 0x000fea000383ffff */
.L_x_54:
[----:B------:R-:W-:-:S07]  /*9cf0*/  MOV R0, UR5 ;  /* 0x0000000500007c02 */ /* 0x000fce0008000f00 */
.L_x_171:
[----:B--2---:R2:W3:Y:S02]  /*9d00*/  SYNCS.PHASECHK.TRANS64.TRYWAIT P0, [R0+URZ], R2 ;  /* 0x00000002000075a7 */ /* 0x0044e400080011ff */
[----:B---3--:R-:W-:Y:S05]  /*9d10*/  @!P0 NANOSLEEP.SYNCS 0x989680 ;  /* 0x009896800000895d */ /* 0x008fea0003900000 */
[----:B------:R-:W3:Y:S02]  /*9d20*/  @!P0 SYNCS.PHASECHK.TRANS64 P0, [R0+URZ], R2 ;  /* 0x00000002000085a7 */ /* 0x000ee400080010ff */
[----:B---3--:R-:W-:Y:S05]  /*9d30*/  @!P0 BRA `(.L_x_171) ;  /* 0xfffffffc00f08947 */ /* 0x008fea000383ffff */
[----:B------:R-:W-:Y:S05]  /*9d40*/  BRA `(.L_x_172) ;  /* 0xffffffa000047947 */ /* 0x000fea000383ffff */
.L_x_55:
[----:B------:R-:W-:-:S07]  /*9d50*/  MOV R0, UR5 ;  /* 0x0000000500007c02 */ /* 0x000fce0008000f00 */
.L_x_173:
[----:B--2---:R2:W3:Y:S02]  /*9d60*/  SYNCS.PHASECHK.TRANS64.TRYWAIT P0, [R0+URZ], R2 ;  /* 0x00000002000075a7 */ /* 0x0044e400080011ff */
[----:B---3--:R-:W-:Y:S05]  /*9d70*/  @!P0 NANOSLEEP.SYNCS 0x989680 ;  /* 0x009896800000895d */ /* 0x008fea0003900000 */
[----:B------:R-:W3:Y:S02]  /*9d80*/  @!P0 SYNCS.PHASECHK.TRANS64 P0, [R0+URZ], R2 ;  /* 0x00000002000085a7 */ /* 0x000ee400080010ff */
[----:B---3--:R-:W-:Y:S05]  /*9d90*/  @!P0 BRA `(.L_x_173) ;  /* 0xfffffffc00f08947 */ /* 0x008fea000383ffff */
[----:B------:R-:W-:Y:S05]  /*9da0*/  BRA `(.L_x_174) ;  /* 0xffffffa000147947 */ /* 0x000fea000383ffff */
.L_x_56:
[----:B------:R-:W-:-:S07]  /*9db0*/  MOV R0, UR5 ;  /* 0x0000000500007c02 */ /* 0x000fce0008000f00 */
.L_x_175:
[----:B--2---:R2:W3:Y:S02]  /*9dc0*/  SYNCS.PHASECHK.TRANS64.TRYWAIT P0, [R0+URZ], R2 ;  /* 0x00000002000075a7 */ /* 0x0044e400080011ff */
[----:B---3--:R-:W-:Y:S05]  /*9dd0*/  @!P0 NANOSLEEP.SYNCS 0x989680 ;  /* 0x009896800000895d */ /* 0x008fea0003900000 */
[----:B------:R-:W3:Y:S02]  /*9de0*/  @!P0 SYNCS.PHASECHK.TRANS64 P0, [R0+URZ], R2 ;  /* 0x00000002000085a7 */ /* 0x000ee400080010ff */
[----:B---3--:R-:W-:Y:S05]  /*9df0*/  @!P0 BRA `(.L_x_175) ;  /* 0xfffffffc00f08947 */ /* 0x008fea000383ffff */
[----:B------:R-:W-:Y:S05]  /*9e00*/  BRA `(.L_x_176) ;  /* 0xffffffa000247947 */ /* 0x000fea000383ffff */
.L_x_57:
[----:B------:R-:W-:-:S07]  /*9e10*/  MOV R0, UR5 ;  /* 0x0000000500007c02 */ /* 0x000fce0008000f00 */
.L_x_177:
[----:B--2---:R2:W3:Y:S02]  /*9e20*/  SYNCS.PHASECHK.TRANS64.TRYWAIT P0, [R0+URZ], R2 ;  /* 0x00000002000075a7 */ /* 0x0044e400080011ff */
[----:B---3--:R-:W-:Y:S05]  /*9e30*/  @!P0 NANOSLEEP.SYNCS 0x989680 ;  /* 0x009896800000895d */ /* 0x008fea0003900000 */
[----:B------:R-:W3:Y:S02]  /*9e40*/  @!P0 SYNCS.PHASECHK.TRANS64 P0, [R0+URZ], R2 ;  /* 0x00000002000085a7 */ /* 0x000ee400080010ff */
[----:B---3--:R-:W-:Y:S05]  /*9e50*/  @!P0 BRA `(.L_x_177) ;  /* 0xfffffffc00f08947 */ /* 0x008fea000383ffff */
[----:B------:R-:W-:Y:S05]  /*9e60*/  BRA `(.L_x_178) ;  /* 0xffffffa000347947 */ /* 0x000fea000383ffff */
.L_x_58:
[----:B------:R-:W-:-:S07]  /*9e70*/  MOV R0, UR5 ;  /* 0x0000000500007c02 */ /* 0x000fce0008000f00 */
.L_x_179:
[----:B--2---:R2:W3:Y:S02]  /*9e80*/  SYNCS.PHASECHK.TRANS64.TRYWAIT P0, [R0+URZ], R2 ;  /* 0x00000002000075a7 */ /* 0x0044e400080011ff */
[----:B---3--:R-:W-:Y:S05]  /*9e90*/  @!P0 NANOSLEEP.SYNCS 0x989680 ;  /* 0x009896800000895d */ /* 0x008fea0003900000 */
[----:B------:R-:W3:Y:S02]  /*9ea0*/  @!P0 SYNCS.PHASECHK.TRANS64 P0, [R0+URZ], R2 ;  /* 0x00000002000085a7 */ /* 0x000ee400080010ff */
[----:B---3--:R-:W-:Y:S05]  /*9eb0*/  @!P0 BRA `(.L_x_179) ;  /* 0xfffffffc00f08947 */ /* 0x008fea000383ffff */
[----:B------:R-:W-:Y:S05]  /*9ec0*/  BRA `(.L_x_180) ;  /* 0xffffffa000447947 */ /* 0x000fea000383ffff */
.L_x_59:
[----:B------:R-:W-:-:S07]  /*9ed0*/  MOV R0, UR5 ;  /* 0x0000000500007c02 */ /* 0x000fce0008000f00 */
.L_x_181:
[----:B--2---:R2:W3:Y:S02]  /*9ee0*/  SYNCS.PHASECHK.TRANS64.TRYWAIT P0, [R0+URZ], R2 ;  /* 0x00000002000075a7 */ /* 0x0044e400080011ff */
[----:B---3--:R-:W-:Y:S05]  /*9ef0*/  @!P0 NANOSLEEP.SYNCS 0x989680 ;  /* 0x009896800000895d */ /* 0x008fea0003900000 */
[----:B------:R-:W3:Y:S02]  /*9f00*/  @!P0 SYNCS.PHASECHK.TRANS64 P0, [R0+URZ], R2 ;  /* 0x00000002000085a7 */ /* 0x000ee400080010ff */
[----:B---3--:R-:W-:Y:S05]  /*9f10*/  @!P0 BRA `(.L_x_181) ;  /* 0xfffffffc00f08947 */ /* 0x008fea000383ffff */
[----:B------:R-:W-:Y:S05]  /*9f20*/  BRA `(.L_x_182) ;  /* 0xffffffa000547947 */ /* 0x000fea000383ffff */
.L_x_60:
[----:B------:R-:W-:-:S07]  /*9f30*/  MOV R0, UR5 ;  /* 0x0000000500007c02 */ /* 0x000fce0008000f00 */
.L_x_183:
[----:B--2---:R2:W3:Y:S02]  /*9f40*/  SYNCS.PHASECHK.TRANS64.TRYWAIT P0, [R0+URZ], R2 ;  /* 0x00000002000075a7 */ /* 0x0044e400080011ff */
[----:B---3--:R-:W-:Y:S05]  /*9f50*/  @!P0 NANOSLEEP.SYNCS 0x989680 ;  /* 0x009896800000895d */ /* 0x008fea0003900000 */
[----:B------:R-:W3:Y:S02]  /*9f60*/  @!P0 SYNCS.PHASECHK.TRANS64 P0, [R0+URZ], R2 ;  /* 0x00000002000085a7 */ /* 0x000ee400080010ff */
[----:B---3--:R-:W-:Y:S05]  /*9f70*/  @!P0 BRA `(.L_x_183) ;  /* 0xfffffffc00f08947 */ /* 0x008fea000383ffff */
[----:B------:R-:W-:Y:S05]  /*9f80*/  BRA `(.L_x_184) ;  /* 0xffffffa000647947 */ /* 0x000fea000383ffff */
.L_x_61:
[----:B------:R-:W-:-:S07]  /*9f90*/  MOV R0, UR5 ;  /* 0x0000000500007c02 */ /* 0x000fce0008000f00 */
.L_x_185:
[----:B--2---:R2:W3:Y:S02]  /*9fa0*/  SYNCS.PHASECHK.TRANS64.TRYWAIT P0, [R0+URZ], R2 ;  /* 0x00000002000075a7 */ /* 0x0044e400080011ff */
[----:B---3--:R-:W-:Y:S05]  /*9fb0*/  @!P0 NANOSLEEP.SYNCS 0x989680 ;  /* 0x009896800000895d */ /* 0x008fea0003900000 */
[----:B------:R-:W3:Y:S02]  /*9fc0*/  @!P0 SYNCS.PHASECHK.TRANS64 P0, [R0+URZ], R2 ;  /* 0x00000002000085a7 */ /* 0x000ee400080010ff */
[----:B---3--:R-:W-:Y:S05]  /*9fd0*/  @!P0 BRA `(.L_x_185) ;  /* 0xfffffffc00f08947 */ /* 0x008fea000383ffff */
[----:B------:R-:W-:Y:S05]  /*9fe0*/  BRA `(.L_x_186) ;  /* 0xffffffa000747947 */ /* 0x000fea000383ffff */
.L_x_62:
[----:B------:R-:W-:-:S07]  /*9ff0*/  MOV R0, UR5 ;  /* 0x0000000500007c02 */ /* 0x000fce0008000f00 */
.L_x_187:
[----:B--2---:R2:W3:Y:S02]  /*a000*/  SYNCS.PHASECHK.TRANS64.TRYWAIT P0, [R0+URZ], R2 ;  /* 0x00000002000075a7 */ /* 0x0044e400080011ff */
[----:B---3--:R-:W-:Y:S05]  /*a010*/  @!P0 NANOSLEEP.SYNCS 0x989680 ;  /* 0x009896800000895d */ /* 0x008fea0003900000 */
[----:B------:R-:W3:Y:S02]  /*a020*/  @!P0 SYNCS.PHASECHK.TRANS64 P0, [R0+URZ], R2 ;  /* 0x00000002000085a7 */ /* 0x000ee400080010ff */
[----:B---3--:R-:W-:Y:S05]  /*a030*/  @!P0 BRA `(.L_x_187) ;  /* 0xfffffffc00f08947 */ /* 0x008fea000383ffff */
[----:B------:R-:W-:Y:S05]  /*a040*/  BRA `(.L_x_188) ;  /* 0xffffffa000847947 */ /* 0x000fea000383ffff */
.L_x_63:
[----:B------:R-:W-:-:S07]  /*a050*/  MOV R0, UR5 ;  /* 0x0000000500007c02 */ /* 0x000fce0008000f00 */
.L_x_189:
[----:B--2---:R2:W3:Y:S02]  /*a060*/  SYNCS.PHASECHK.TRANS64.TRYWAIT P0, [R0+URZ], R2 ;  /* 0x00000002000075a7 */ /* 0x0044e400080011ff */
[----:B---3--:R-:W-:Y:S05]  /*a070*/  @!P0 NANOSLEEP.SYNCS 0x989680 ;  /* 0x009896800000895d */ /* 0x008fea0003900000 */
[----:B------:R-:W3:Y:S02]  /*a080*/  @!P0 SYNCS.PHASECHK.TRANS64 P0, [R0+URZ], R2 ;  /* 0x00000002000085a7 */ /* 0x000ee400080010ff */
[----:B---3--:R-:W-:Y:S05]  /*a090*/  @!P0 BRA `(.L_x_189) ;  /* 0xfffffffc00f08947 */ /* 0x008fea000383ffff */
[----:B------:R-:W-:Y:S05]  /*a0a0*/  BRA `(.L_x_190) ;  /* 0xffffffa000947947 */ /* 0x000fea000383ffff */
.L_x_64:
[----:B------:R-:W-:-:S07]  /*a0b0*/  MOV R0, UR5 ;  /* 0x0000000500007c02 */ /* 0x000fce0008000f00 */
.L_x_191:
[----:B--2---:R2:W3:Y:S02]  /*a0c0*/  SYNCS.PHASECHK.TRANS64.TRYWAIT P0, [R0+URZ], R2 ;  /* 0x00000002000075a7 */ /* 0x0044e400080011ff */
[----:B---3--:R-:W-:Y:S05]  /*a0d0*/  @!P0 NANOSLEEP.SYNCS 0x989680 ;  /* 0x009896800000895d */ /* 0x008fea0003900000 */
[----:B------:R-:W3:Y:S02]  /*a0e0*/  @!P0 SYNCS.PHASECHK.TRANS64 P0, [R0+URZ], R2 ;  /* 0x00000002000085a7 */ /* 0x000ee400080010ff */
[----:B---3--:R-:W-:Y:S05]  /*a0f0*/  @!P0 BRA `(.L_x_191) ;  /* 0xfffffffc00f08947 */ /* 0x008fea000383ffff */
[----:B------:R-:W-:Y:S05]  /*a100*/  BRA `(.L_x_192) ;  /* 0xffffffa000a47947 */ /* 0x000fea000383ffff */
.L_x_65:
[----:B------:R-:W-:-:S07]  /*a110*/  MOV R0, UR5 ;  /* 0x0000000500007c02 */ /* 0x000fce0008000f00 */
.L_x_193:
[----:B--2---:R2:W3:Y:S02]  /*a120*/  SYNCS.PHASECHK.TRANS64.TRYWAIT P0, [R0+URZ], R2 ;  /* 0x00000002000075a7 */ /* 0x0044e400080011ff */
[----:B---3--:R-:W-:Y:S05]  /*a130*/  @!P0 NANOSLEEP.SYNCS 0x989680 ;  /* 0x009896800000895d */ /* 0x008fea0003900000 */
[----:B------:R-:W3:Y:S02]  /*a140*/  @!P0 SYNCS.PHASECHK.TRANS64 P0, [R0+URZ], R2 ;  /* 0x00000002000085a7 */ /* 0x000ee400080010ff */
[----:B---3--:R-:W-:Y:S05]  /*a150*/  @!P0 BRA `(.L_x_193) ;  /* 0xfffffffc00f08947 */ /* 0x008fea000383ffff */
[----:B------:R-:W-:Y:S05]  /*a160*/  BRA `(.L_x_194) ;  /* 0xffffffa000b47947 */ /* 0x000fea000383ffff */
.L_x_66:
[----:B------:R-:W-:-:S07]  /*a170*/  MOV R0, UR5 ;  /* 0x0000000500007c02 */ /* 0x000fce0008000f00 */
.L_x_195:
[----:B--2---:R2:W3:Y:S02]  /*a180*/  SYNCS.PHASECHK.TRANS64.TRYWAIT P0, [R0+URZ], R2 ;  /* 0x00000002000075a7 */ /* 0x0044e400080011ff */
[----:B---3--:R-:W-:Y:S05]  /*a190*/  @!P0 NANOSLEEP.SYNCS 0x989680 ;  /* 0x009896800000895d */ /* 0x008fea0003900000 */
[----:B------:R-:W3:Y:S02]  /*a1a0*/  @!P0 SYNCS.PHASECHK.TRANS64 P0, [R0+URZ], R2 ;  /* 0x00000002000085a7 */ /* 0x000ee400080010ff */
[----:B---3--:R-:W-:Y:S05]  /*a1b0*/  @!P0 BRA `(.L_x_195) ;  /* 0xfffffffc00f08947 */ /* 0x008fea000383ffff */
[----:B------:R-:W-:Y:S05]  /*a1c0*/  BRA `(.L_x_196) ;  /* 0xffffffa000c47947 */ /* 0x000fea000383ffff */
.L_x_67:
[----:B------:R-:W-:-:S07]  /*a1d0*/  MOV R0, UR5 ;  /* 0x0000000500007c02 */ /* 0x000fce0008000f00 */
.L_x_197:
[----:B--2---:R2:W3:Y:S02]  /*a1e0*/  SYNCS.PHASECHK.TRANS64.TRYWAIT P0, [R0+URZ], R2 ;  /* 0x00000002000075a7 */ /* 0x0044e400080011ff */
[----:B---3--:R-:W-:Y:S05]  /*a1f0*/  @!P0 NANOSLEEP.SYNCS 0x989680 ;  /* 0x009896800000895d */ /* 0x008fea0003900000 */
[----:B------:R-:W3:Y:S02]  /*a200*/  @!P0 SYNCS.PHASECHK.TRANS64 P0, [R0+URZ], R2 ;  /* 0x00000002000085a7 */ /* 0x000ee400080010ff */
[----:B---3--:R-:W-:Y:S05]  /*a210*/  @!P0 BRA `(.L_x_197) ;  /* 0xfffffffc00f08947 */ /* 0x008fea000383ffff */
[----:B------:R-:W-:Y:S05]  /*a220*/  BRA `(.L_x_198) ;  /* 0xffffffa000d47947 */ /* 0x000fea000383ffff */
.L_x_68:
[----:B------:R-:W-:-:S07]  /*a230*/  MOV R0, UR5 ;  /* 0x0000000500007c02 */ /* 0x000fce0008000f00 */
.L_x_199:
[----:B--2---:R2:W3:Y:S02]  /*a240*/  SYNCS.PHASECHK.TRANS64.TRYWAIT P0, [R0+URZ], R2 ;  /* 0x00000002000075a7 */ /* 0x0044e400080011ff */
[----:B---3--:R-:W-:Y:S05]  /*a250*/  @!P0 NANOSLEEP.SYNCS 0x989680 ;  /* 0x009896800000895d */ /* 0x008fea0003900000 */
[----:B------:R-:W3:Y:S02]  /*a260*/  @!P0 SYNCS.PHASECHK.TRANS64 P0, [R0+URZ], R2 ;  /* 0x00000002000085a7 */ /* 0x000ee400080010ff */
[----:B---3--:R-:W-:Y:S05]  /*a270*/  @!P0 BRA `(.L_x_199) ;  /* 0xfffffffc00f08947 */ /* 0x008fea000383ffff */
[----:B------:R-:W-:Y:S05]  /*a280*/  BRA `(.L_x_200) ;  /* 0xffffffa000e47947 */ /* 0x000fea000383ffff */
.L_x_69:
[----:B------:R-:W-:-:S07]  /*a290*/  MOV R0, UR5 ;  /* 0x0000000500007c02 */ /* 0x000fce0008000f00 */
.L_x_201:
[----:B--2---:R2:W3:Y:S02]  /*a2a0*/  SYNCS.PHASECHK.TRANS64.TRYWAIT P0, [R0+URZ], R2 ;  /* 0x00000002000075a7 */ /* 0x0044e400080011ff */
[----:B---3--:R-:W-:Y:S05]  /*a2b0*/  @!P0 NANOSLEEP.SYNCS 0x989680 ;  /* 0x009896800000895d */ /* 0x008fea0003900000 */
[----:B------:R-:W3:Y:S02]  /*a2c0*/  @!P0 SYNCS.PHASECHK.TRANS64 P0, [R0+URZ], R2 ;  /* 0x00000002000085a7 */ /* 0x000ee400080010ff */
[----:B---3--:R-:W-:Y:S05]  /*a2d0*/  @!P0 BRA `(.L_x_201) ;  /* 0xfffffffc00f08947 */ /* 0x008fea000383ffff */
[----:B------:R-:W-:Y:S05]  /*a2e0*/  BRA `(.L_x_202) ;  /* 0xffffffa000f47947 */ /* 0x000fea000383ffff */
.L_x_70:
[----:B------:R-:W-:-:S07]  /*a2f0*/  MOV R0, UR5 ;  /* 0x0000000500007c02 */ /* 0x000fce0008000f00 */
.L_x_203:
[----:B--2---:R2:W3:Y:S02]  /*a300*/  SYNCS.PHASECHK.TRANS64.TRYWAIT P0, [R0+URZ], R2 ;  /* 0x00000002000075a7 */ /* 0x0044e400080011ff */
[----:B---3--:R-:W-:Y:S05]  /*a310*/  @!P0 NANOSLEEP.SYNCS 0x989680 ;  /* 0x009896800000895d */ /* 0x008fea0003900000 */
[----:B------:R-:W3:Y:S02]  /*a320*/  @!P0 SYNCS.PHASECHK.TRANS64 P0, [R0+URZ], R2 ;  /* 0x00000002000085a7 */ /* 0x000ee400080010ff */
[----:B---3--:R-:W-:Y:S05]  /*a330*/  @!P0 BRA `(.L_x_203) ;  /* 0xfffffffc00f08947 */ /* 0x008fea000383ffff */
[----:B------:R-:W-:Y:S05]  /*a340*/  BRA `(.L_x_204) ;  /* 0xffffffa400047947 */ /* 0x000fea000383ffff */
.L_x_71:
[----:B------:R-:W-:-:S07]  /*a350*/  MOV R0, UR5 ;  /* 0x0000000500007c02 */ /* 0x000fce0008000f00 */
.L_x_205:
[----:B--2---:R2:W3:Y:S02]  /*a360*/  SYNCS.PHASECHK.TRANS64.TRYWAIT P0, [R0+URZ], R2 ;  /* 0x00000002000075a7 */ /* 0x0044e400080011ff */
[----:B---3--:R-:W-:Y:S05]  /*a370*/  @!P0 NANOSLEEP.SYNCS 0x989680 ;  /* 0x009896800000895d */ /* 0x008fea0003900000 */
[----:B------:R-:W3:Y:S02]  /*a380*/  @!P0 SYNCS.PHASECHK.TRANS64 P0, [R0+URZ], R2 ;  /* 0x00000002000085a7 */ /* 0x000ee400080010ff */
[----:B---3--:R-:W-:Y:S05]  /*a390*/  @!P0 BRA `(.L_x_205) ;  /* 0xfffffffc00f08947 */ /* 0x008fea000383ffff */
[----:B------:R-:W-:Y:S05]  /*a3a0*/  BRA `(.L_x_206) ;  /* 0xffffffa400147947 */ /* 0x000fea000383ffff */
.L_x_72:
[----:B------:R-:W-:-:S07]  /*a3b0*/  MOV R0, UR5 ;  /* 0x0000000500007c02 */ /* 0x000fce0008000f00 */
.L_x_207:
[----:B--2---:R2:W3:Y:S02]  /*a3c0*/  SYNCS.PHASECHK.TRANS64.TRYWAIT P0, [R0+URZ], R2 ;  /* 0x00000002000075a7 */ /* 0x0044e400080011ff */
[----:B---3--:R-:W-:Y:S05]  /*a3d0*/  @!P0 NANOSLEEP.SYNCS 0x989680 ;  /* 0x009896800000895d */ /* 0x008fea0003900000 */
[----:B------:R-:W3:Y:S02]  /*a3e0*/  @!P0 SYNCS.PHASECHK.TRANS64 P0, [R0+URZ], R2 ;  /* 0x00000002000085a7 */ /* 0x000ee400080010ff */
[----:B---3--:R-:W-:Y:S05]  /*a3f0*/  @!P0 BRA `(.L_x_207) ;  /* 0xfffffffc00f08947 */ /* 0x008fea000383ffff */
[----:B------:R-:W-:Y:S05]  /*a400*/  BRA `(.L_x_208) ;  /* 0xffffffa400247947 */ /* 0x000fea000383ffff */
.L_x_73:
[----:B------:R-:W-:-:S07]  /*a410*/  MOV R0, UR5 ;  /* 0x0000000500007c02 */ /* 0x000fce0008000f00 */
.L_x_209:
[----:B--2---:R2:W3:Y:S02]  /*a420*/  SYNCS.PHASECHK.TRANS64.TRYWAIT P0, [R0+URZ], R2 ;  /* 0x00000002000075a7 */ /* 0x0044e400080011ff */
[----:B---3--:R-:W-:Y:S05]  /*a430*/  @!P0 NANOSLEEP.SYNCS 0x989680 ;  /* 0x009896800000895d */ /* 0x008fea0003900000 */
[----:B------:R-:W3:Y:S02]  /*a440*/  @!P0 SYNCS.PHASECHK.TRANS64 P0, [R0+URZ], R2 ;  /* 0x00000002000085a7 */ /* 0x000ee400080010ff */
[----:B---3--:R-:W-:Y:S05]  /*a450*/  @!P0 BRA `(.L_x_209) ;  /* 0xfffffffc00f08947 */ /* 0x008fea000383ffff */
[----:B------:R-:W-:Y:S05]  /*a460*/  BRA `(.L_x_210) ;  /* 0xffffffa400347947 */ /* 0x000fea000383ffff */
.L_x_74:
[----:B------:R-:W-:-:S07]  /*a470*/  MOV R0, UR5 ;  /* 0x0000000500007c02 */ /* 0x000fce0008000f00 */
.L_x_211:
[----:B--2---:R2:W3:Y:S02]  /*a480*/  SYNCS.PHASECHK.TRANS64.TRYWAIT P0, [R0+URZ], R2 ;  /* 0x00000002000075a7 */ /* 0x0044e400080011ff */
[----:B---3--:R-:W-:Y:S05]  /*a490*/  @!P0 NANOSLEEP.SYNCS 0x989680 ;  /* 0x009896800000895d */ /* 0x008fea0003900000 */
[----:B------:R-:W3:Y:S02]  /*a4a0*/  @!P0 SYNCS.PHASECHK.TRANS64 P0, [R0+URZ], R2 ;  /* 0x00000002000085a7 */ /* 0x000ee400080010ff */
[----:B---3--:R-:W-:Y:S05]  /*a4b0*/  @!P0 BRA `(.L_x_211) ;  /* 0xfffffffc00f08947 */ /* 0x008fea000383ffff */
[----:B------:R-:W-:Y:S05]  /*a4c0*/  BRA `(.L_x_212) ;  /* 0xffffffa400447947 */ /* 0x000fea000383ffff */
.L_x_75:
[----:B------:R-:W-:-:S07]  /*a4d0*/  MOV R0, UR5 ;  /* 0x0000000500007c02 */ /* 0x000fce0008000f00 */
.L_x_213:
[----:B--2---:R2:W3:Y:S02]  /*a4e0*/  SYNCS.PHASECHK.TRANS64.TRYWAIT P0, [R0+URZ], R2 ;  /* 0x00000002000075a7 */ /* 0x0044e400080011ff */
[----:B---3--:R-:W-:Y:S05]  /*a4f0*/  @!P0 NANOSLEEP.SYNCS 0x989680 ;  /* 0x009896800000895d */ /* 0x008fea0003900000 */
[----:B------:R-:W3:Y:S02]  /*a500*/  @!P0 SYNCS.PHASECHK.TRANS64 P0, [R0+URZ], R2 ;  /* 0x00000002000085a7 */ /* 0x000ee400080010ff */
[----:B---3--:R-:W-:Y:S05]  /*a510*/  @!P0 BRA `(.L_x_213) ;  /* 0xfffffffc00f08947 */ /* 0x008fea000383ffff */
[----:B------:R-:W-:Y:S05]  /*a520*/  BRA `(.L_x_214) ;  /* 0xffffffa400547947 */ /* 0x000fea000383ffff */
.L_x_78:
[----:B------:R-:W-:-:S07]  /*a530*/  MOV R4, UR4 ;  /* 0x0000000400047c02 */ /* 0x000fce0008000f00 */
.L_x_215:
[----:B--2---:R2:W3:Y:S02]  /*a540*/  SYNCS.PHASECHK.TRANS64.TRYWAIT P1, [R4+URZ+0x268], R6 ;  /* 0x00026806040075a7 */ /* 0x0044e400080211ff */
[----:B---3--:R-:W-:Y:S05]  /*a550*/  @!P1 NANOSLEEP.SYNCS 0x989680 ;  /* 0x009896800000995d */ /* 0x008fea0003900000 */
[----:B------:R-:W3:Y:S02]  /*a560*/  @!P1 SYNCS.PHASECHK.TRANS64 P1, [R4+URZ+0x268], R6 ;  /* 0x00026806040095a7 */ /* 0x000ee400080210ff */
[----:B---3--:R-:W-:Y:S05]  /*a570*/  @!P1 BRA `(.L_x_215) ;  /* 0xfffffffc00f09947 */ /* 0x008fea000383ffff */
[----:B------:R-:W-:Y:S05]  /*a580*/  BRA `(.L_x_216) ;  /* 0xffffffa400c47947 */ /* 0x000fea000383ffff */
.L_x_79:
[----:B--2---:R-:W-:-:S07]  /*a590*/  MOV R4, UR4 ;  /* 0x0000000400047c02 */ /* 0x004fce0008000f00 */
.L_x_217:
[----:B--2---:R2:W3:Y:S02]  /*a5a0*/  SYNCS.PHASECHK.TRANS64.TRYWAIT P1, [R4+URZ+0x260], R5 ;  /* 0x00026005040075a7 */ /* 0x0044e400080211ff */
[----:B---3--:R-:W-:Y:S05]  /*a5b0*/  @!P1 NANOSLEEP.SYNCS 0x989680 ;  /* 0x009896800000995d */ /* 0x008fea0003900000 */
[----:B------:R-:W3:Y:S02]  /*a5c0*/  @!P1 SYNCS.PHASECHK.TRANS64 P1, [R4+URZ+0x260], R5 ;  /* 0x00026005040095a7 */ /* 0x000ee400080210ff */
[----:B---3--:R-:W-:Y:S05]  /*a5d0*/  @!P1 BRA `(.L_x_217) ;  /* 0xfffffffc00f09947 */ /* 0x008fea000383ffff */
[----:B------:R-:W-:Y:S05]  /*a5e0*/  BRA `(.L_x_218) ;  /* 0xffffffa400cc7947 */ /* 0x000fea000383ffff */
.L_x_89:
[----:B--2---:R-:W-:-:S04]  /*a5f0*/  MOV R5, UR5 ;  /* 0x0000000500057c02 */ /* 0x004fc80008000f00 */
[----:B------:R2:W3:Y:S03]  /*a600*/  SYNCS.PHASECHK.TRANS64.TRYWAIT P0, [R5+URZ+0x8], R6 ;  /* 0x00000806050075a7 */ /* 0x0004e600080011ff */
[----:B---3--:R-:W-:Y:S05]  /*a610*/  @!P0 NANOSLEEP.SYNCS 0x989680 ;  /* 0x009896800000895d */ /* 0x008fea0003900000 */
[----:B------:R-:W3:Y:S02]  /*a620*/  @!P0 SYNCS.PHASECHK.TRANS64 P0, [R5+URZ+0x8], R6 ;  /* 0x00000806050085a7 */ /* 0x000ee400080010ff */
[----:B---3--:R-:W-:Y:S05]  /*a630*/  @!P0 BRA `(.L_x_89) ;  /* 0xfffffffc00ec8947 */ /* 0x008fea000383ffff */
[----:B------:R-:W-:Y:S05]  /*a640*/  BRA `(.L_x_88) ;  /* 0xffffffa800987947 */ /* 0x000fea000383ffff */
.L_x_91:
[----:B------:R-:W-:Y:S01]  /*a650*/  BSSY B0, `(.L_x_219) ;  /* 0x0000006000007945 */ /* 0x000fe20003800000 */
[----:B------:R-:W-:-:S07]  /*a660*/  MOV R15, 0xffffffff ;  /* 0xffffffff000f7802 */ /* 0x000fce0000000f00 */
[----:B-12--5:R-:W-:Y:S05]  /*a670*/  WARPSYNC.COLLECTIVE R15, `(.L_x_220) ;  /* 0x000000000f0c7348 */ /* 0x026fea0003c00000 */
[----:B------:R-:W-:Y:S02]  /*a680*/  ELECT P6, UR79, PT ;  /* 0x00000000004f782f */ /* 0x000fe400038c0000 */
[----:B------:R-:W-:Y:S01]  /*a690*/  MOV R14, UR79 ;  /* 0x0000004f000e7c02 */ /* 0x000fe20008000f00 */
[----:B-12--5:R-:W-:Y:S10]  /*a6a0*/  ENDCOLLECTIVE ;  /* 0x000000000000791b */ /* 0x026ff40003800000 */
.L_x_220:
[----:B------:R-:W-:Y:S05]  /*a6b0*/  BSYNC B0 ;  /* 0x0000000000007941 */ /* 0x000fea0003800000 */
.L_x_219:
[----:B------:R-:W-:Y:S01]  /*a6c0*/  PLOP3.LUT P0, PT, P6, PT, PT, 0x80, 0x8 ;  /* 0x000000000008781c */ /* 0x000fe2000370f070 */
[----:B------:R-:W-:-:S12]  /*a6d0*/  BRA `(.L_x_221) ;  /* 0xffffffa800c47947 */ /* 0x000fd8000383ffff */
.L_x_93:
[----:B--2---:R-:W-:-:S04]  /*a6e0*/  MOV R3, UR5 ;  /* 0x0000000500037c02 */ /* 0x004fc80008000f00 */
[----:B------:R2:W3:Y:S03]  /*a6f0*/  SYNCS.PHASECHK.TRANS64.TRYWAIT P0, [R3+URZ+0x8], R4 ;  /* 0x00000804030075a7 */ /* 0x0004e600080011ff */
[----:B---3--:R-:W-:Y:S05]  /*a700*/  @!P0 NANOSLEEP.SYNCS 0x989680 ;  /* 0x009896800000895d */ /* 0x008fea0003900000 */
[----:B------:R-:W3:Y:S02]  /*a710*/  @!P0 SYNCS.PHASECHK.TRANS64 P0, [R3+URZ+0x8], R4 ;  /* 0x00000804030085a7 */ /* 0x000ee400080010ff */
[----:B---3--:R-:W-:Y:S05]  /*a720*/  @!P0 BRA `(.L_x_93) ;  /* 0xfffffffc00ec8947 */ /* 0x008fea000383ffff */
[----:B------:R-:W-:Y:S05]  /*a730*/  BRA `(.L_x_92) ;  /* 0xffffffa800c87947 */ /* 0x000fea000383ffff */
.L_x_94:
[----:B------:R-:W-:-:S07]  /*a740*/  MOV R4, UR18 ;  /* 0x0000001200047c02 */ /* 0x000fce0008000f00 */
.L_x_222:
[----:B-1----:R1:W2:Y:S02]  /*a750*/  SYNCS.PHASECHK.TRANS64.TRYWAIT P0, [R4+URZ+0x260], R5 ;  /* 0x00026005040075a7 */ /* 0x0022a400080011ff */
[----:B--2---:R-:W-:Y:S05]  /*a760*/  @!P0 NANOSLEEP.SYNCS 0x989680 ;  /* 0x009896800000895d */ /* 0x004fea0003900000 */
[----:B------:R-:W2:Y:S02]  /*a770*/  @!P0 SYNCS.PHASECHK.TRANS64 P0, [R4+URZ+0x260], R5 ;  /* 0x00026005040085a7 */ /* 0x000ea400080010ff */
[----:B--2---:R-:W-:Y:S05]  /*a780*/  @!P0 BRA `(.L_x_222) ;  /* 0xfffffffc00f08947 */ /* 0x004fea000383ffff */
[----:B------:R-:W-:Y:S05]  /*a790*/  BRA `(.L_x_223) ;  /* 0xffffffac00a47947 */ /* 0x000fea000383ffff */
.L_x_96:
[----:B------:R-:W-:-:S07]  /*a7a0*/  MOV R4, UR23 ;  /* 0x0000001700047c02 */ /* 0x000fce0008000f00 */
.L_x_224:
[----:B-1----:R1:W2:Y:S02]  /*a7b0*/  SYNCS.PHASECHK.TRANS64.TRYWAIT P0, [R4+URZ+0x280], R5 ;  /* 0x00028005040075a7 */ /* 0x0022a400080011ff */
[----:B--2---:R-:W-:Y:S05]  /*a7c0*/  @!P0 NANOSLEEP.SYNCS 0x989680 ;  /* 0x009896800000895d */ /* 0x004fea0003900000 */
[----:B------:R-:W2:Y:S02]  /*a7d0*/  @!P0 SYNCS.PHASECHK.TRANS64 P0, [R4+URZ+0x280], R5 ;  /* 0x00028005040085a7 */ /* 0x000ea400080010ff */
[----:B--2---:R-:W-:Y:S05]  /*a7e0*/  @!P0 BRA `(.L_x_224) ;  /* 0xfffffffc00f08947 */ /* 0x004fea000383ffff */
[----:B------:R-:W-:Y:S05]  /*a7f0*/  BRA `(.L_x_95) ;  /* 0xffffffac00c47947 */ /* 0x000fea000383ffff */
.L_x_100:
[----:B-1----:R-:W-:Y:S07]  /*a800*/  MOV R4, UR10 ;  /* 0x0000000a00047c02 */ /* 0x002fee0008000f00 */
.L_x_225:
[----:B-1----:R1:W2:Y:S02]  /*a810*/  SYNCS.PHASECHK.TRANS64.TRYWAIT P0, [R4+URZ], R6 ;  /* 0x00000006040075a7 */ /* 0x0022a400080011ff */
[----:B--2---:R-:W-:Y:S05]  /*a820*/  @!P0 NANOSLEEP.SYNCS 0x989680 ;  /* 0x009896800000895d */ /* 0x004fea0003900000 */
[----:B------:R-:W2:Y:S02]  /*a830*/  @!P0 SYNCS.PHASECHK.TRANS64 P0, [R4+URZ], R6 ;  /* 0x00000006040085a7 */ /* 0x000ea400080010ff */
[----:B--2---:R-:W-:Y:S05]  /*a840*/  @!P0 BRA `(.L_x_225) ;  /* 0xfffffffc00f08947 */ /* 0x004fea000383ffff */
[----:B------:R-:W-:Y:S05]  /*a850*/  BRA `(.L_x_99) ;  /* 0xffffffac00fc7947 */ /* 0x000fea000383ffff */
.L_x_104:
[----:B--2---:R-:W-:-:S07]  /*a860*/  MOV R0, UR4 ;  /* 0x0000000400007c02 */ /* 0x004fce0008000f00 */
.L_x_226:
[----:B-1----:R1:W2:Y:S02]  /*a870*/  SYNCS.PHASECHK.TRANS64.TRYWAIT P0, [R0+URZ], R2 ;  /* 0x00000002000075a7 */ /* 0x0022a400080011ff */
[----:B--2---:R-:W-:Y:S05]  /*a880*/  @!P0 NANOSLEEP.SYNCS 0x989680 ;  /* 0x009896800000895d */ /* 0x004fea0003900000 */
[----:B------:R-:W2:Y:S02]  /*a890*/  @!P0 SYNCS.PHASECHK.TRANS64 P0, [R0+URZ], R2 ;  /* 0x00000002000085a7 */ /* 0x000ea400080010ff */
[----:B--2---:R-:W-:Y:S05]  /*a8a0*/  @!P0 BRA `(.L_x_226) ;  /* 0xfffffffc00f08947 */ /* 0x004fea000383ffff */
[----:B------:R-:W-:Y:S05]  /*a8b0*/  BRA `(.L_x_227) ;  /* 0xffffffb000c87947 */ /* 0x000fea000383ffff */
.L_x_107:
[----:B------:R-:W-:-:S07]  /*a8c0*/  MOV R0, UR18 ;  /* 0x0000001200007c02 */ /* 0x000fce0008000f00 */
.L_x_228:
[----:B-1----:R1:W2:Y:S02]  /*a8d0*/  SYNCS.PHASECHK.TRANS64.TRYWAIT P1, [R0+URZ+0x290], R2 ;  /* 0x00029002000075a7 */ /* 0x0022a400080211ff */
[----:B--2---:R-:W-:Y:S05]  /*a8e0*/  @!P1 NANOSLEEP.SYNCS 0x989680 ;  /* 0x009896800000995d */ /* 0x004fea0003900000 */
[----:B------:R-:W2:Y:S02]  /*a8f0*/  @!P1 SYNCS.PHASECHK.TRANS64 P1, [R0+URZ+0x290], R2 ;  /* 0x00029002000095a7 */ /* 0x000ea400080210ff */
[----:B--2---:R-:W-:Y:S05]  /*a900*/  @!P1 BRA `(.L_x_228) ;  /* 0xfffffffc00f09947 */ /* 0x004fea000383ffff */
[----:B------:R-:W-:Y:S05]  /*a910*/  BRA `(.L_x_229) ;  /* 0xffffffb400147947 */ /* 0x000fea000383ffff */
.L_x_112:
[----:B------:R-:W-:Y:S07]  /*a920*/  MOV R0, UR19 ;  /* 0x0000001300007c02 */ /* 0x000fee0008000f00 */
.L_x_230:
[----:B-1----:R1:W2:Y:S02]  /*a930*/  SYNCS.PHASECHK.TRANS64.TRYWAIT P0, [R0+URZ+0x260], R2 ;  /* 0x00026002000075a7 */ /* 0x0022a400080011ff */
[----:B--2---:R-:W-:Y:S05]  /*a940*/  @!P0 NANOSLEEP.SYNCS 0x989680 ;  /* 0x009896800000895d */ /* 0x004fea0003900000 */
[----:B------:R-:W2:Y:S02]  /*a950*/  @!P0 SYNCS.PHASECHK.TRANS64 P0, [R0+URZ+0x260], R2 ;  /* 0x00026002000085a7 */ /* 0x000ea400080010ff */
[----:B--2---:R-:W-:Y:S05]  /*a960*/  @!P0 BRA `(.L_x_230) ;  /* 0xfffffffc00f08947 */ /* 0x004fea000383ffff */
[----:B------:R-:W-:Y:S05]  /*a970*/  BRA `(.L_x_231) ;  /* 0xffffffb800ec7947 */ /* 0x000fea000383ffff */
.L_x_115:
[----:B------:R-:W-:Y:S07]  /*a980*/  MOV R0, UR19 ;  /* 0x0000001300007c02 */ /* 0x000fee0008000f00 */
.L_x_232:
[----:B-1----:R1:W2:Y:S02]  /*a990*/  SYNCS.PHASECHK.TRANS64.TRYWAIT P0, [R0+URZ+0x258], R3 ;  /* 0x00025803000075a7 */ /* 0x0022a400080011ff */
[----:B--2---:R-:W-:Y:S05]  /*a9a0*/  @!P0 NANOSLEEP.SYNCS 0x989680 ;  /* 0x009896800000895d */ /* 0x004fea0003900000 */
[----:B------:R-:W2:Y:S02]  /*a9b0*/  @!P0 SYNCS.PHASECHK.TRANS64 P0, [R0+URZ+0x258], R3 ;  /* 0x00025803000085a7 */ /* 0x000ea400080010ff */
[----:B--2---:R-:W-:Y:S05]  /*a9c0*/  @!P0 BRA `(.L_x_232) ;  /* 0xfffffffc00f08947 */ /* 0x004fea000383ffff */
[----:B------:R-:W-:Y:S05]  /*a9d0*/  BRA `(.L_x_114) ;  /* 0xffffffc0004c7947 */ /* 0x000fea000383ffff */
.L_x_118:
[----:B-1----:R-:W-:Y:S07]  /*a9e0*/  MOV R0, UR19 ;  /* 0x0000001300007c02 */ /* 0x002fee0008000f00 */
.L_x_233:
[----:B-1----:R1:W2:Y:S02]  /*a9f0*/  SYNCS.PHASECHK.TRANS64.TRYWAIT P2, [R0+URZ+0x248], R2 ;  /* 0x00024802000075a7 */ /* 0x0022a400080411ff */
[----:B--2---:R-:W-:Y:S05]  /*aa00*/  @!P2 NANOSLEEP.SYNCS 0x989680 ;  /* 0x009896800000a95d */ /* 0x004fea0003900000 */
[----:B------:R-:W2:Y:S02]  /*aa10*/  @!P2 SYNCS.PHASECHK.TRANS64 P2, [R0+URZ+0x248], R2 ;  /* 0x000248020000a5a7 */ /* 0x000ea400080410ff */
[----:B--2---:R-:W-:Y:S05]  /*aa20*/  @!P2 BRA `(.L_x_233) ;  /* 0xfffffffc00f0a947 */ /* 0x004fea000383ffff */
[----:B------:R-:W-:Y:S05]  /*aa30*/  BRA `(.L_x_234) ;  /* 0xffffffc000a87947 */ /* 0x000fea000383ffff */
.L_x_123:
[----:B------:R-:W-:Y:S07]  /*aa40*/  MOV R0, UR44 ;  /* 0x0000002c00007c02 */ /* 0x000fee0008000f00 */
.L_x_235:
[----:B-1----:R1:W2:Y:S02]  /*aa50*/  SYNCS.PHASECHK.TRANS64.TRYWAIT P0, [R0+URZ+0x260], R2 ;  /* 0x00026002000075a7 */ /* 0x0022a400080011ff */
[----:B--2---:R-:W-:Y:S05]  /*aa60*/  @!P0 NANOSLEEP.SYNCS 0x989680 ;  /* 0x009896800000895d */ /* 0x004fea0003900000 */
[----:B------:R-:W2:Y:S02]  /*aa70*/  @!P0 SYNCS.PHASECHK.TRANS64 P0, [R0+URZ+0x260], R2 ;  /* 0x00026002000085a7 */ /* 0x000ea400080010ff */
[----:B--2---:R-:W-:Y:S05]  /*aa80*/  @!P0 BRA `(.L_x_235) ;  /* 0xfffffffc00f08947 */ /* 0x004fea000383ffff */
[----:B------:R-:W-:Y:S05]  /*aa90*/  BRA `(.L_x_236) ;  /* 0xffffffc800ec7947 */ /* 0x000fea000383ffff */
.L_x_134:
[----:B-1----:R-:W-:Y:S04]  /*aaa0*/  MOV R3, UR44 ;  /* 0x0000002c00037c02 */ /* 0x002fe80008000f00 */
[----:B------:R1:W2:Y:S03]  /*aab0*/  SYNCS.PHASECHK.TRANS64.TRYWAIT P1, [R3+URZ+0x240], R4 ;  /* 0x00024004030075a7 */ /* 0x0002a600080211ff */
[----:B--2---:R-:W-:Y:S05]  /*aac0*/  @!P1 NANOSLEEP.SYNCS 0x989680 ;  /* 0x009896800000995d */ /* 0x004fea0003900000 */
[----:B------:R-:W2:Y:S02]  /*aad0*/  @!P1 SYNCS.PHASECHK.TRANS64 P1, [R3+URZ+0x240], R4 ;  /* 0x00024004030095a7 */ /* 0x000ea400080210ff */
[----:B--2---:R-:W-:Y:S05]  /*aae0*/  @!P1 BRA `(.L_x_134) ;  /* 0xfffffffc00ec9947 */ /* 0x004fea000383ffff */
[----:B------:R-:W-:Y:S05]  /*aaf0*/  BRA `(.L_x_133) ;  /* 0xffffffd8002c7947 */ /* 0x000fea000383ffff */
.L_x_136:
[----:B-1----:R1:W2:Y:S02]  /*ab00*/  SYNCS.PHASECHK.TRANS64.TRYWAIT P1, [R87+URZ+0x270], R0 ;  /* 0x00027000570075a7 */ /* 0x0022a400080211ff */
[----:B--2---:R-:W-:Y:S05]  /*ab10*/  @!P1 NANOSLEEP.SYNCS 0x989680 ;  /* 0x009896800000995d */ /* 0x004fea0003900000 */
[----:B------:R-:W2:Y:S02]  /*ab20*/  @!P1 SYNCS.PHASECHK.TRANS64 P1, [R87+URZ+0x270], R0 ;  /* 0x00027000570095a7 */ /* 0x000ea400080210ff */
[----:B--2---:R-:W-:Y:S05]  /*ab30*/  @!P1 BRA `(.L_x_136) ;  /* 0xfffffffc00f09947 */ /* 0x004fea000383ffff */
[----:B------:R-:W-:Y:S05]  /*ab40*/  BRA `(.L_x_135) ;  /* 0xffffffd8006c7947 */ /* 0x000fea000383ffff */
        .weak           $__internal_0_$__cuda_sm10x_tcgen05_guardrail_trap_col_being_dealloced_not_returned_by_alloc
        .type           $__internal_0_$__cuda_sm10x_tcgen05_guardrail_trap_col_being_dealloced_not_returned_by_alloc,@function
        .size           $__internal_0_$__cuda_sm10x_tcgen05_guardrail_trap_col_being_dealloced_not_returned_by_alloc,($__internal_1_$__cuda_sm10x_tcgen05_guardrail_trap_phase_invalid_during_alloc - $__internal_0_$__cuda_sm10x_tcgen05_guardrail_trap_col_being_dealloced_not_returned_by_alloc)
$__internal_0_$__cuda_sm10x_tcgen05_guardrail_trap_col_being_dealloced_not_returned_by_alloc:
[----:B------:R-:W-:Y:S05]  /*ab50*/  BPT.TRAP 0x1 ;  /* 0x000000040000795c */ /* 0x000fea0000300000 */
[----:B------:R-:W-:-:S04]  /*ab60*/  HFMA2 R3, -RZ, RZ, 0, 0 ;  /* 0x00000000ff037431 */ /* 0x000fc800000001ff */
[----:B------:R-:W-:Y:S05]  /*ab70*/  RET.REL.NODEC R2 `(_ZN7cutlass13device_kernelINS_4conv6kernel13ConvUniversalINS1_16ConvProblemShapeILNS1_8OperatorE2ELi3EEENS1_10collective14CollectiveConvINS1_47MainloopSm100TmaUmmaWarpSpecializedImplicitGemmILS5_2ELi36ELi3ELi1ELi2EN4cute5tupleIJNSA_1CILi2EEENSC_ILi1EEESE_EEEEENSB_IJNSC_ILi128EEENSB_IJNSC_ILi64EEEEEESJ_EEENS_12float_e4m3_tESL_NSA_8TiledMMAINSA_8MMA_AtomIJNSA_10MMA_TraitsINSA_25SM100_MMA_F8F6F4_2x1SM_SSEJSL_SL_fSH_SI_NSA_17integral_constantINSA_4UMMA5MajorELSS_1EEEST_NSQ_INSR_7ScaleInELSU_0EEESV_EEEEEENSA_6LayoutINSB_IJSE_SE_SE_EEENSB_IJNSC_ILi0EEES10_S10_EEEEENSB_IJNSA_10UnderscoreES13_S13_EEEEENS7_6detail27Sm100ImplicitGemmTileTraitsINSA_18SM100_TMA_2SM_LOADENSA_14ComposedLayoutINSA_7SwizzleILi2ELi4ELi3EEENSA_18smem_ptr_flag_bitsILi8EEENSY_INSB_IJSI_NSC_ILi8EEEEEENSB_IJSE_SI_EEEEEEEvEENS17_INSA_25SM100_TMA_2SM_LOAD_IM2COLENS19_INS1A_ILi1ELi4ELi3EEES1D_NSY_INSB_IJNSC_ILi32EEES1E_EEENSB_IJSE_S1M_EEEEEEEvEEEENS_8epilogue10collective18CollectiveEpilogueINS1T_23Sm100TmaWarpSpecializedILi1ELi1ELi32ELb0ELb0EEEJNSB_IJSI_SJ_SJ_EEENSB_IJNSY_ISI_SE_EES1Z_EEESL_NSB_IJlNSB_IJSE_lllEEES10_EEESL_S22_NS1T_6fusion15FusionCallbacksIS1X_NS23_17LinearCombinationISL_fSL_fLNS_15FloatRoundStyleE2EEES1Y_S20_JEEENSA_5SM1004TMEM4LOAD26SM100_TMEM_LOAD_32dp32b32xENSA_13SM90_TMA_LOADENS19_IS1B_S1D_NSY_INSB_IJS1E_SI_EEENSB_IJSI_SE_EEEEEEENSA_39AutoVectorizingCopyWithAssumedAlignmentILi128EEENSA_14SM90_TMA_STOREES2H_S2J_S2J_EEEvvEEEEvNT_6ParamsE) ;  /* 0xffffff5402207950 */ /* 0x000fea0003c3ffff */
        .weak           $__internal_1_$__cuda_sm10x_tcgen05_guardrail_trap_phase_invalid_during_alloc
        .type           $__internal_1_$__cuda_sm10x_tcgen05_guardrail_trap_phase_invalid_during_alloc,@function
        .size           $__internal_1_$__cuda_sm10x_tcgen05_guardrail_trap_phase_invalid_during_alloc,($__internal_2_$__cuda_sm10x_tcgen05_guardrail_trap_unallocated_columns_being_dealloced - $__internal_1_$__cuda_sm10x_tcgen05_guardrail_trap_phase_invalid_during_alloc)
$__internal_1_$__cuda_sm10x_tcgen05_guardrail_trap_phase_invalid_during_alloc:
[----:B------:R-:W-:Y:S05]  /*ab80*/  BPT.TRAP 0x1 ;  /* 0x000000040000795c */ /* 0x000fea0000300000 */
[----:B------:R-:W-:-:S04]  /*ab90*/  MOV R5, 0x0 ;  /* 0x0000000000057802 */ /* 0x000fc80000000f00 */
[----:B------:R-:W-:Y:S05]  /*aba0*/  RET.REL.NODEC R4 `(_ZN7cutlass13device_kernelINS_4conv6kernel13ConvUniversalINS1_16ConvProblemShapeILNS1_8OperatorE2ELi3EEENS1_10collective14CollectiveConvINS1_47MainloopSm100TmaUmmaWarpSpecializedImplicitGemmILS5_2ELi36ELi3ELi1ELi2EN4cute5tupleIJNSA_1CILi2EEENSC_ILi1EEESE_EEEEENSB_IJNSC_ILi128EEENSB_IJNSC_ILi64EEEEEESJ_EEENS_12float_e4m3_tESL_NSA_8TiledMMAINSA_8MMA_AtomIJNSA_10MMA_TraitsINSA_25SM100_MMA_F8F6F4_2x1SM_SSEJSL_SL_fSH_SI_NSA_17integral_constantINSA_4UMMA5MajorELSS_1EEEST_NSQ_INSR_7ScaleInELSU_0EEESV_EEEEEENSA_6LayoutINSB_IJSE_SE_SE_EEENSB_IJNSC_ILi0EEES10_S10_EEEEENSB_IJNSA_10UnderscoreES13_S13_EEEEENS7_6detail27Sm100ImplicitGemmTileTraitsINSA_18SM100_TMA_2SM_LOADENSA_14ComposedLayoutINSA_7SwizzleILi2ELi4ELi3EEENSA_18smem_ptr_flag_bitsILi8EEENSY_INSB_IJSI_NSC_ILi8EEEEEENSB_IJSE_SI_EEEEEEEvEENS17_INSA_25SM100_TMA_2SM_LOAD_IM2COLENS19_INS1A_ILi1ELi4ELi3EEES1D_NSY_INSB_IJNSC_ILi32EEES1E_EEENSB_IJSE_S1M_EEEEEEEvEEEENS_8epilogue10collective18CollectiveEpilogueINS1T_23Sm100TmaWarpSpecializedILi1ELi1ELi32ELb0ELb0EEEJNSB_IJSI_SJ_SJ_EEENSB_IJNSY_ISI_SE_EES1Z_EEESL_NSB_IJlNSB_IJSE_lllEEES10_EEESL_S22_NS1T_6fusion15FusionCallbacksIS1X_NS23_17LinearCombinationISL_fSL_fLNS_15FloatRoundStyleE2EEES1Y_S20_JEEENSA_5SM1004TMEM4LOAD26SM100_TMEM_LOAD_32dp32b32xENSA_13SM90_TMA_LOADENS19_IS1B_S1D_NSY_INSB_IJS1E_SI_EEENSB_IJSI_SE_EEEEEEENSA_39AutoVectorizingCopyWithAssumedAlignmentILi128EEENSA_14SM90_TMA_STOREES2H_S2J_S2J_EEEvvEEEEvNT_6ParamsE) ;  /* 0xffffff5404147950 */ /* 0x000fea0003c3ffff */
        .weak           $__internal_2_$__cuda_sm10x_tcgen05_guardrail_trap_unallocated_columns_being_dealloced
        .type           $__internal_2_$__cuda_sm10x_tcgen05_guardrail_trap_unallocated_columns_being_dealloced,@function
        .size           $__internal_2_$__cuda_sm10x_tcgen05_guardrail_trap_unallocated_columns_being_dealloced,(.L_x_238 - $__internal_2_$__cuda_sm10x_tcgen05_guardrail_trap_unallocated_columns_being_dealloced)
$__internal_2_$__cuda_sm10x_tcgen05_guardrail_trap_unallocated_columns_being_dealloced:
[----:B------:R-:W-:Y:S05]  /*abb0*/  BPT.TRAP 0x1 ;  /* 0x000000040000795c */ /* 0x000fea0000300000 */
[----:B------:R-:W-:-:S04]  /*abc0*/  HFMA2 R3, -RZ, RZ, 0, 0 ;  /* 0x00000000ff037431 */ /* 0x000fc800000001ff */
[----:B------:R-:W-:Y:S05]  /*abd0*/  RET.REL.NODEC R2 `(_ZN7cutlass13device_kernelINS_4conv6kernel13ConvUniversalINS1_16ConvProblemShapeILNS1_8OperatorE2ELi3EEENS1_10collective14CollectiveConvINS1_47MainloopSm100TmaUmmaWarpSpecializedImplicitGemmILS5_2ELi36ELi3ELi1ELi2EN4cute5tupleIJNSA_1CILi2EEENSC_ILi1EEESE_EEEEENSB_IJNSC_ILi128EEENSB_IJNSC_ILi64EEEEEESJ_EEENS_12float_e4m3_tESL_NSA_8TiledMMAINSA_8MMA_AtomIJNSA_10MMA_TraitsINSA_25SM100_MMA_F8F6F4_2x1SM_SSEJSL_SL_fSH_SI_NSA_17integral_constantINSA_4UMMA5MajorELSS_1EEEST_NSQ_INSR_7ScaleInELSU_0EEESV_EEEEEENSA_6LayoutINSB_IJSE_SE_SE_EEENSB_IJNSC_ILi0EEES10_S10_EEEEENSB_IJNSA_10UnderscoreES13_S13_EEEEENS7_6detail27Sm100ImplicitGemmTileTraitsINSA_18SM100_TMA_2SM_LOADENSA_14ComposedLayoutINSA_7SwizzleILi2ELi4ELi3EEENSA_18smem_ptr_flag_bitsILi8EEENSY_INSB_IJSI_NSC_ILi8EEEEEENSB_IJSE_SI_EEEEEEEvEENS17_INSA_25SM100_TMA_2SM_LOAD_IM2COLENS19_INS1A_ILi1ELi4ELi3EEES1D_NSY_INSB_IJNSC_ILi32EEES1E_EEENSB_IJSE_S1M_EEEEEEEvEEEENS_8epilogue10collective18CollectiveEpilogueINS1T_23Sm100TmaWarpSpecializedILi1ELi1ELi32ELb0ELb0EEEJNSB_IJSI_SJ_SJ_EEENSB_IJNSY_ISI_SE_EES1Z_EEESL_NSB_IJlNSB_IJSE_lllEEES10_EEESL_S22_NS1T_6fusion15FusionCallbacksIS1X_NS23_17LinearCombinationISL_fSL_fLNS_15FloatRoundStyleE2EEES1Y_S20_JEEENSA_5SM1004TMEM4LOAD26SM100_TMEM_LOAD_32dp32b32xENSA_13SM90_TMA_LOADENS19_IS1B_S1D_NSY_INSB_IJS1E_SI_EEENSB_IJSI_SE_EEEEEEENSA_39AutoVectorizingCopyWithAssumedAlignmentILi128EEENSA_14SM90_TMA_STOREES2H_S2J_S2J_EEEvvEEEEvNT_6ParamsE) ;  /* 0xffffff5402087950 */ /* 0x000fea0003c3ffff */
.L_x_237:
[----:B------:R-:W-:-:S00]  /*abe0*/  BRA `(.L_x_237) ;  /* 0xfffffffc00fc7947 */ /* 0x000fc0000383ffff */
[----:B------:R-:W-:-:S00]  /*abf0*/  NOP ;  /* 0x0000000000007918 */ /* 0x000fc00000000000 */
        /* <DEDUP_REMOVED lines=8> */
.L_x_238:


//--------------------- .nv.global.init           --------------------------
	.section	.nv.global.init,"aw",@progbits
.nv.global.init:
	.type		$str$29,@object
	.size		$str$29,($str$30 - $str$29)
$str$29:
        /*0000*/ 	.byte	0x28, 0x61, 0x64, 0x64, 0x72, 0x65, 0x73, 0x73, 0x20, 0x26, 0x20, 0x6d, 0x61, 0x73, 0x6b, 0x29
        /*0010*/ 	.byte	0x20, 0x3d, 0x3d, 0x20, 0x30, 0x00
	.type		$str$30,@object
	.size		$str$30,($str$28 - $str$30)
$str$30:
        /*0016*/ 	.byte	0x2f, 0x74, 0x6d, 0x70, 0x2f, 0x63, 0x75, 0x74, 0x6c, 0x61, 0x73, 0x73, 0x5f, 0x73, 0x77, 0x65
        /*0026*/ 	.byte	0x65, 0x70, 0x5f, 0x73, 0x72, 0x63, 0x2f, 0x69, 0x6e, 0x63, 0x6c, 0x75, 0x64, 0x65, 0x2f, 0x63
        /*0036*/ 	.byte	0x75, 0x74, 0x65, 0x2f, 0x70, 0x6f, 0x69, 0x6e, 0x74, 0x65, 0x72, 0x5f, 0x66, 0x6c, 0x61, 0x67
        /*0046*/ 	.byte	0x67, 0x65, 0x64, 0x2e, 0x68, 0x70, 0x70, 0x00
	.type		$str$28,@object
	.size		$str$28,($str$27 - $str$28)
$str$28:
        /*004e*/ 	.byte	0x2f, 0x74, 0x6d, 0x70, 0x2f, 0x63, 0x75, 0x74, 0x6c, 0x61, 0x73, 0x73, 0x5f, 0x73, 0x77, 0x65
        /*005e*/ 	.byte	0x65, 0x70, 0x5f, 0x73, 0x72, 0x63, 0x2f, 0x69, 0x6e, 0x63, 0x6c, 0x75, 0x64, 0x65, 0x2f, 0x63
        /*006e*/ 	.byte	0x75, 0x74, 0x65, 0x2f, 0x61, 0x74, 0x6f, 0x6d, 0x2f, 0x63, 0x6f, 0x70, 0x79, 0x5f, 0x74, 0x72
        /*007e*/ 	.byte	0x61, 0x69, 0x74, 0x73, 0x5f, 0x73, 0x6d, 0x31, 0x30, 0x30, 0x2e, 0x68, 0x70, 0x70, 0x00
	.type		$str$27,@object
	.size		$str$27,(__unnamed_1 - $str$27)
$str$27:
        /*008d*/ 	.byte	0x28, 0x28, 0x75, 0x69, 0x6e, 0x74, 0x33, 0x32, 0x5f, 0x74, 0x28, 0x74, 0x68, 0x72, 0x65, 0x61
        /*009d*/ 	.byte	0x64, 0x49, 0x64, 0x78, 0x2e, 0x78, 0x29, 0x20, 0x2f, 0x20, 0x33, 0x32, 0x29, 0x20, 0x25, 0x20
        /*00ad*/ 	.byte	0x34, 0x29, 0x20, 0x3d, 0x3d, 0x20, 0x28, 0x28, 0x28, 0x74, 0x6d, 0x65, 0x6d, 0x5f, 0x61, 0x64
        /*00bd*/ 	.byte	0x64, 0x72, 0x20, 0x3e, 0x3e, 0x20, 0x31, 0x36, 0x29, 0x20, 0x2f, 0x20, 0x33, 0x32, 0x29, 0x20
        /*00cd*/ 	.byte	0x25, 0x20, 0x34, 0x29, 0x00
	.type		__unnamed_1,@object
	.size		__unnamed_1,(__unnamed_2 - __unnamed_1)
__unnamed_1:
        /*00d2*/ 	.byte	0x61, 0x75, 0x74, 0x6f, 0x20, 0x63, 0x75, 0x74, 0x65, 0x3a, 0x3a, 0x61, 0x73, 0x5f, 0x70, 0x6f
        /* <DEDUP_REMOVED lines=24> */
        /*0262*/ 	.byte	0x3c, 0x34, 0x30, 0x39, 0x36, 0x3e, 0x3e, 0x3e, 0x3e, 0x5d, 0x00
	.type		__unnamed_2,@object
	.size		__unnamed_2,(.L_2 - __unnamed_2)
__unnamed_2:
        /* <DEDUP_REMOVED lines=40> */
        /*04ed*/ 	.byte	0x74, 0x65, 0x3a, 0x3a, 0x43, 0x3c, 0x30, 0x3e, 0x3e, 0x3e, 0x3e, 0x5d, 0x00
.L_2:


//--------------------- .nv.shared._ZN7cutlass13device_kernelINS_4conv6kernel13ConvUniversalINS1_16ConvProblemShapeILNS1_8OperatorE2ELi3EEENS1_10collective14CollectiveConvINS1_47MainloopSm100TmaUmmaWarpSpecializedImplicitGemmILS5_2ELi36ELi3ELi1ELi2EN4cute5tupleIJNSA_1CILi2EEENSC_ILi1EEESE_EEEEENSB_IJNSC_ILi128EEENSB_IJNSC_ILi64EEEEEESJ_EEENS_12float_e4m3_tESL_NSA_8TiledMMAINSA_8MMA_AtomIJNSA_10MMA_TraitsINSA_25SM100_MMA_F8F6F4_2x1SM_SSEJSL_SL_fSH_SI_NSA_17integral_constantINSA_4UMMA5MajorELSS_1EEEST_NSQ_INSR_7ScaleInELSU_0EEESV_EEEEEENSA_6LayoutINSB_IJSE_SE_SE_EEENSB_IJNSC_ILi0EEES10_S10_EEEEENSB_IJNSA_10UnderscoreES13_S13_EEEEENS7_6detail27Sm100ImplicitGemmTileTraitsINSA_18SM100_TMA_2SM_LOADENSA_14ComposedLayoutINSA_7SwizzleILi2ELi4ELi3EEENSA_18smem_ptr_flag_bitsILi8EEENSY_INSB_IJSI_NSC_ILi8EEEEEENSB_IJSE_SI_EEEEEEEvEENS17_INSA_25SM100_TMA_2SM_LOAD_IM2COLENS19_INS1A_ILi1ELi4ELi3EEES1D_NSY_INSB_IJNSC_ILi32EEES1E_EEENSB_IJSE_S1M_EEEEEEEvEEEENS_8epilogue10collective18CollectiveEpilogueINS1T_23Sm100TmaWarpSpecializedILi1ELi1ELi32ELb0ELb0EEEJNSB_IJSI_SJ_SJ_EEENSB_IJNSY_ISI_SE_EES1Z_EEESL_NSB_IJlNSB_IJSE_lllEEES10_EEESL_S22_NS1T_6fusion15FusionCallbacksIS1X_NS23_17LinearCombinationISL_fSL_fLNS_15FloatRoundStyleE2EEES1Y_S20_JEEENSA_5SM1004TMEM4LOAD26SM100_TMEM_LOAD_32dp32b32xENSA_13SM90_TMA_LOADENS19_IS1B_S1D_NSY_INSB_IJS1E_SI_EEENSB_IJSI_SE_EEEEEEENSA_39AutoVectorizingCopyWithAssumedAlignmentILi128EEENSA_14SM90_TMA_STOREES2H_S2J_S2J_EEEvvEEEEvNT_6ParamsE --------------------------
	.section	.nv.shared._ZN7cutlass13device_kernelINS_4conv6kernel13ConvUniversalINS1_16ConvProblemShapeILNS1_8OperatorE2ELi3EEENS1_10collective14CollectiveConvINS1_47MainloopSm100TmaUmmaWarpSpecializedImplicitGemmILS5_2ELi36ELi3ELi1ELi2EN4cute5tupleIJNSA_1CILi2EEENSC_ILi1EEESE_EEEEENSB_IJNSC_ILi128EEENSB_IJNSC_ILi64EEEEEESJ_EEENS_12float_e4m3_tESL_NSA_8TiledMMAINSA_8MMA_AtomIJNSA_10MMA_TraitsINSA_25SM100_MMA_F8F6F4_2x1SM_SSEJSL_SL_fSH_SI_NSA_17integral_constantINSA_4UMMA5MajorELSS_1EEEST_NSQ_INSR_7ScaleInELSU_0EEESV_EEEEEENSA_6LayoutINSB_IJSE_SE_SE_EEENSB_IJNSC_ILi0EEES10_S10_EEEEENSB_IJNSA_10UnderscoreES13_S13_EEEEENS7_6detail27Sm100ImplicitGemmTileTraitsINSA_18SM100_TMA_2SM_LOADENSA_14ComposedLayoutINSA_7SwizzleILi2ELi4ELi3EEENSA_18smem_ptr_flag_bitsILi8EEENSY_INSB_IJSI_NSC_ILi8EEEEEENSB_IJSE_SI_EEEEEEEvEENS17_INSA_25SM100_TMA_2SM_LOAD_IM2COLENS19_INS1A_ILi1ELi4ELi3EEES1D_NSY_INSB_IJNSC_ILi32EEES1E_EEENSB_IJSE_S1M_EEEEEEEvEEEENS_8epilogue10collective18CollectiveEpilogueINS1T_23Sm100TmaWarpSpecializedILi1ELi1ELi32ELb0ELb0EEEJNSB_IJSI_SJ_SJ_EEENSB_IJNSY_ISI_SE_EES1Z_EEESL_NSB_IJlNSB_IJSE_lllEEES10_EEESL_S22_NS1T_6fusion15FusionCallbacksIS1X_NS23_17LinearCombinationISL_fSL_fLNS_15FloatRoundStyleE2EEES1Y_S20_JEEENSA_5SM1004TMEM4LOAD26SM100_TMEM_LOAD_32dp32b32xENSA_13SM90_TMA_LOADENS19_IS1B_S1D_NSY_INSB_IJS1E_SI_EEENSB_IJSI_SE_EEEEEEENSA_39AutoVectorizingCopyWithAssumedAlignmentILi128EEENSA_14SM90_TMA_STOREES2H_S2J_S2J_EEEvvEEEEvNT_6ParamsE,"aw",@nobits
	.sectionflags	@""
	.align	16
	.zero		1024


//--------------------- .nv.shared.reserved.0     --------------------------
	.section	.nv.shared.reserved.0,"aw",@nobits
	.weak		__nv_reservedSMEM_offset_0_alias
	.size		__nv_reservedSMEM_offset_0_alias, 0, 64
	.other		__nv_reservedSMEM_offset_0_alias,@"STO_CUDA_RESERVED_SHARED STV_DEFAULT"
__nv_reservedSMEM_offset_0_alias:
	.zero		0
.nv.shared.reserved.0:
	.zero		64
	.weak		__nv_reservedSMEM_tcgen05_partition
	.type		__nv_reservedSMEM_tcgen05_partition,@object
	.size		__nv_reservedSMEM_tcgen05_partition,(.L_0 - __nv_reservedSMEM_tcgen05_partition)
__nv_reservedSMEM_tcgen05_partition:
	.zero		32
.L_0:


//--------------------- .nv.global                --------------------------
	.section	.nv.global,"aw",@nobits
.nv.global:
	.type		_ZN39_INTERNAL_abdb44f1_4_k_cu_f9812959_34624cute1_E,@object
	.size		_ZN39_INTERNAL_abdb44f1_4_k_cu_f9812959_34624cute1_E,(_ZN39_INTERNAL_abdb44f1_4_k_cu_f9812959_34624cuda3std3__45__cpo6cbeginE - _ZN39_INTERNAL_abdb44f1_4_k_cu_f9812959_34624cute1_E)
_ZN39_INTERNAL_abdb44f1_4_k_cu_f9812959_34624cute1_E:
	.zero		1
	.type		_ZN39_INTERNAL_abdb44f1_4_k_cu_f9812959_34624cuda3std3__45__cpo6cbeginE,@object
	.size		_ZN39_INTERNAL_abdb44f1_4_k_cu_f9812959_34624cuda3std3__45__cpo6cbeginE,(_ZN39_INTERNAL_abdb44f1_4_k_cu_f9812959_34624cuda3std3__48in_placeE - _ZN39_INTERNAL_abdb44f1_4_k_cu_f9812959_34624cuda3std3__45__cpo6cbeginE)
_ZN39_INTERNAL_abdb44f1_4_k_cu_f9812959_34624cuda3std3__45__cpo6cbeginE:
	.zero		1
	.type		_ZN39_INTERNAL_abdb44f1_4_k_cu_f9812959_34624cuda3std3__48in_placeE,@object
	.size		_ZN39_INTERNAL_abdb44f1_4_k_cu_f9812959_34624cuda3std3__48in_placeE,(_ZN39_INTERNAL_abdb44f1_4_k_cu_f9812959_34624cuda3std6ranges3__45__cpo9iter_moveE - _ZN39_INTERNAL_abdb44f1_4_k_cu_f9812959_34624cuda3std3__48in_placeE)
_ZN39_INTERNAL_abdb44f1_4_k_cu_f9812959_34624cuda3std3__48in_placeE:
	.zero		1
	.type		_ZN39_INTERNAL_abdb44f1_4_k_cu_f9812959_34624cuda3std6ranges3__45__cpo9iter_moveE,@object
	.size		_ZN39_INTERNAL_abdb44f1_4_k_cu_f9812959_34624cuda3std6ranges3__45__cpo9iter_moveE,(_ZN39_INTERNAL_abdb44f1_4_k_cu_f9812959_34624cuda3std3__45__cpo5beginE - _ZN39_INTERNAL_abdb44f1_4_k_cu_f9812959_34624cuda3std6ranges3__45__cpo9iter_moveE)
_ZN39_INTERNAL_abdb44f1_4_k_cu_f9812959_34624cuda3std6ranges3__45__cpo9iter_moveE:
	.zero		1
	.type		_ZN39_INTERNAL_abdb44f1_4_k_cu_f9812959_34624cuda3std3__45__cpo5beginE,@object
	.size		_ZN39_INTERNAL_abdb44f1_4_k_cu_f9812959_34624cuda3std3__45__cpo5beginE,(_ZN39_INTERNAL_abdb44f1_4_k_cu_f9812959_34624cuda3std3__441_GLOBAL__N__abdb44f1_4_k_cu_f9812959_34626ignoreE - _ZN39_INTERNAL_abdb44f1_4_k_cu_f9812959_34624cuda3std3__45__cpo5beginE)
_ZN39_INTERNAL_abdb44f1_4_k_cu_f9812959_34624cuda3std3__45__cpo5beginE:
	.zero		1
	.type		_ZN39_INTERNAL_abdb44f1_4_k_cu_f9812959_34624cuda3std3__441_GLOBAL__N__abdb44f1_4_k_cu_f9812959_34626ignoreE,@object
	.size		_ZN39_INTERNAL_abdb44f1_4_k_cu_f9812959_34624cuda3std3__441_GLOBAL__N__abdb44f1_4_k_cu_f9812959_34626ignoreE,(_ZN39_INTERNAL_abdb44f1_4_k_cu_f9812959_34624cute7productE - _ZN39_INTERNAL_abdb44f1_4_k_cu_f9812959_34624cuda3std3__441_GLOBAL__N__abdb44f1_4_k_cu_f9812959_34626ignoreE)
_ZN39_INTERNAL_abdb44f1_4_k_cu_f9812959_34624cuda3std3__441_GLOBAL__N__abdb44f1_4_k_cu_f9812959_34626ignoreE:
	.zero		1
	.type		_ZN39_INTERNAL_abdb44f1_4_k_cu_f9812959_34624cute7productE,@object
	.size		_ZN39_INTERNAL_abdb44f1_4_k_cu_f9812959_34624cute7productE,(_ZN39_INTERNAL_abdb44f1_4_k_cu_f9812959_34624cuda3std3__45__cpo3endE - _ZN39_INTERNAL_abdb44f1_4_k_cu_f9812959_34624cute7productE)
_ZN39_INTERNAL_abdb44f1_4_k_cu_f9812959_34624cute7productE:
	.zero		1
	.type		_ZN39_INTERNAL_abdb44f1_4_k_cu_f9812959_34624cuda3std3__45__cpo3endE,@object
	.size		_ZN39_INTERNAL_abdb44f1_4_k_cu_f9812959_34624cuda3std3__45__cpo3endE,(_ZN39_INTERNAL_abdb44f1_4_k_cu_f9812959_34624cuda3std3__419piecewise_constructE - _ZN39_INTERNAL_abdb44f1_4_k_cu_f9812959_34624cuda3std3__45__cpo3endE)
_ZN39_INTERNAL_abdb44f1_4_k_cu_f9812959_34624cuda3std3__45__cpo3endE:
	.zero		1
	.type		_ZN39_INTERNAL_abdb44f1_4_k_cu_f9812959_34624cuda3std3__419piecewise_constructE,@object
	.size		_ZN39_INTERNAL_abdb44f1_4_k_cu_f9812959_34624cuda3std3__419piecewise_constructE,(_ZN39_INTERNAL_abdb44f1_4_k_cu_f9812959_34624cuda3std3__45__cpo4cendE - _ZN39_INTERNAL_abdb44f1_4_k_cu_f9812959_34624cuda3std3__419piecewise_constructE)
_ZN39_INTERNAL_abdb44f1_4_k_cu_f9812959_34624cuda3std3__419piecewise_constructE:
	.zero		1
	.type		_ZN39_INTERNAL_abdb44f1_4_k_cu_f9812959_34624cuda3std3__45__cpo4cendE,@object
	.size		_ZN39_INTERNAL_abdb44f1_4_k_cu_f9812959_34624cuda3std3__45__cpo4cendE,(_ZN39_INTERNAL_abdb44f1_4_k_cu_f9812959_34624cuda3std6ranges3__45__cpo4swapE - _ZN39_INTERNAL_abdb44f1_4_k_cu_f9812959_34624cuda3std3__45__cpo4cendE)
_ZN39_INTERNAL_abdb44f1_4_k_cu_f9812959_34624cuda3std3__45__cpo4cendE:
	.zero		1
	.type		_ZN39_INTERNAL_abdb44f1_4_k_cu_f9812959_34624cuda3std6ranges3__45__cpo4swapE,@object
	.size		_ZN39_INTERNAL_abdb44f1_4_k_cu_f9812959_34624cuda3std6ranges3__45__cpo4swapE,(.L_10 - _ZN39_INTERNAL_abdb44f1_4_k_cu_f9812959_34624cuda3std6ranges3__45__cpo4swapE)
_ZN39_INTERNAL_abdb44f1_4_k_cu_f9812959_34624cuda3std6ranges3__45__cpo4swapE:
	.zero		1
.L_10:


//--------------------- .nv.constant0._ZN7cutlass13device_kernelINS_4conv6kernel13ConvUniversalINS1_16ConvProblemShapeILNS1_8OperatorE2ELi3EEENS1_10collective14CollectiveConvINS1_47MainloopSm100TmaUmmaWarpSpecializedImplicitGemmILS5_2ELi36ELi3ELi1ELi2EN4cute5tupleIJNSA_1CILi2EEENSC_ILi1EEESE_EEEEENSB_IJNSC_ILi128EEENSB_IJNSC_ILi64EEEEEESJ_EEENS_12float_e4m3_tESL_NSA_8TiledMMAINSA_8MMA_AtomIJNSA_10MMA_TraitsINSA_25SM100_MMA_F8F6F4_2x1SM_SSEJSL_SL_fSH_SI_NSA_17integral_constantINSA_4UMMA5MajorELSS_1EEEST_NSQ_INSR_7ScaleInELSU_0EEESV_EEEEEENSA_6LayoutINSB_IJSE_SE_SE_EEENSB_IJNSC_ILi0EEES10_S10_EEEEENSB_IJNSA_10UnderscoreES13_S13_EEEEENS7_6detail27Sm100ImplicitGemmTileTraitsINSA_18SM100_TMA_2SM_LOADENSA_14ComposedLayoutINSA_7SwizzleILi2ELi4ELi3EEENSA_18smem_ptr_flag_bitsILi8EEENSY_INSB_IJSI_NSC_ILi8EEEEEENSB_IJSE_SI_EEEEEEEvEENS17_INSA_25SM100_TMA_2SM_LOAD_IM2COLENS19_INS1A_ILi1ELi4ELi3EEES1D_NSY_INSB_IJNSC_ILi32EEES1E_EEENSB_IJSE_S1M_EEEEEEEvEEEENS_8epilogue10collective18CollectiveEpilogueINS1T_23Sm100TmaWarpSpecializedILi1ELi1ELi32ELb0ELb0EEEJNSB_IJSI_SJ_SJ_EEENSB_IJNSY_ISI_SE_EES1Z_EEESL_NSB_IJlNSB_IJSE_lllEEES10_EEESL_S22_NS1T_6fusion15FusionCallbacksIS1X_NS23_17LinearCombinationISL_fSL_fLNS_15FloatRoundStyleE2EEES1Y_S20_JEEENSA_5SM1004TMEM4LOAD26SM100_TMEM_LOAD_32dp32b32xENSA_13SM90_TMA_LOADENS19_IS1B_S1D_NSY_INSB_IJS1E_SI_EEENSB_IJSI_SE_EEEEEEENSA_39AutoVectorizingCopyWithAssumedAlignmentILi128EEENSA_14SM90_TMA_STOREES2H_S2J_S2J_EEEvvEEEEvNT_6ParamsE --------------------------
	.section	.nv.constant0._ZN7cutlass13device_kernelINS_4conv6kernel13ConvUniversalINS1_16ConvProblemShapeILNS1_8OperatorE2ELi3EEENS1_10collective14CollectiveConvINS1_47MainloopSm100TmaUmmaWarpSpecializedImplicitGemmILS5_2ELi36ELi3ELi1ELi2EN4cute5tupleIJNSA_1CILi2EEENSC_ILi1EEESE_EEEEENSB_IJNSC_ILi128EEENSB_IJNSC_ILi64EEEEEESJ_EEENS_12float_e4m3_tESL_NSA_8TiledMMAINSA_8MMA_AtomIJNSA_10MMA_TraitsINSA_25SM100_MMA_F8F6F4_2x1SM_SSEJSL_SL_fSH_SI_NSA_17integral_constantINSA_4UMMA5MajorELSS_1EEEST_NSQ_INSR_7ScaleInELSU_0EEESV_EEEEEENSA_6LayoutINSB_IJSE_SE_SE_EEENSB_IJNSC_ILi0EEES10_S10_EEEEENSB_IJNSA_10UnderscoreES13_S13_EEEEENS7_6detail27Sm100ImplicitGemmTileTraitsINSA_18SM100_TMA_2SM_LOADENSA_14ComposedLayoutINSA_7SwizzleILi2ELi4ELi3EEENSA_18smem_ptr_flag_bitsILi8EEENSY_INSB_IJSI_NSC_ILi8EEEEEENSB_IJSE_SI_EEEEEEEvEENS17_INSA_25SM100_TMA_2SM_LOAD_IM2COLENS19_INS1A_ILi1ELi4ELi3EEES1D_NSY_INSB_IJNSC_ILi32EEES1E_EEENSB_IJSE_S1M_EEEEEEEvEEEENS_8epilogue10collective18CollectiveEpilogueINS1T_23Sm100TmaWarpSpecializedILi1ELi1ELi32ELb0ELb0EEEJNSB_IJSI_SJ_SJ_EEENSB_IJNSY_ISI_SE_EES1Z_EEESL_NSB_IJlNSB_IJSE_lllEEES10_EEESL_S22_NS1T_6fusion15FusionCallbacksIS1X_NS23_17LinearCombinationISL_fSL_fLNS_15FloatRoundStyleE2EEES1Y_S20_JEEENSA_5SM1004TMEM4LOAD26SM100_TMEM_LOAD_32dp32b32xENSA_13SM90_TMA_LOADENS19_IS1B_S1D_NSY_INSB_IJS1E_SI_EEENSB_IJSI_SE_EEEEEEENSA_39AutoVectorizingCopyWithAssumedAlignmentILi128EEENSA_14SM90_TMA_STOREES2H_S2J_S2J_EEEvvEEEEvNT_6ParamsE,"a",@progbits
	.sectionflags	@""
	.align	4
.nv.constant0._ZN7cutlass13device_kernelINS_4conv6kernel13ConvUniversalINS1_16ConvProblemShapeILNS1_8OperatorE2ELi3EEENS1_10collective14CollectiveConvINS1_47MainloopSm100TmaUmmaWarpSpecializedImplicitGemmILS5_2ELi36ELi3ELi1ELi2EN4cute5tupleIJNSA_1CILi2EEENSC_ILi1EEESE_EEEEENSB_IJNSC_ILi128EEENSB_IJNSC_ILi64EEEEEESJ_EEENS_12float_e4m3_tESL_NSA_8TiledMMAINSA_8MMA_AtomIJNSA_10MMA_TraitsINSA_25SM100_MMA_F8F6F4_2x1SM_SSEJSL_SL_fSH_SI_NSA_17integral_constantINSA_4UMMA5MajorELSS_1EEEST_NSQ_INSR_7ScaleInELSU_0EEESV_EEEEEENSA_6LayoutINSB_IJSE_SE_SE_EEENSB_IJNSC_ILi0EEES10_S10_EEEEENSB_IJNSA_10UnderscoreES13_S13_EEEEENS7_6detail27Sm100ImplicitGemmTileTraitsINSA_18SM100_TMA_2SM_LOADENSA_14ComposedLayoutINSA_7SwizzleILi2ELi4ELi3EEENSA_18smem_ptr_flag_bitsILi8EEENSY_INSB_IJSI_NSC_ILi8EEEEEENSB_IJSE_SI_EEEEEEEvEENS17_INSA_25SM100_TMA_2SM_LOAD_IM2COLENS19_INS1A_ILi1ELi4ELi3EEES1D_NSY_INSB_IJNSC_ILi32EEES1E_EEENSB_IJSE_S1M_EEEEEEEvEEEENS_8epilogue10collective18CollectiveEpilogueINS1T_23Sm100TmaWarpSpecializedILi1ELi1ELi32ELb0ELb0EEEJNSB_IJSI_SJ_SJ_EEENSB_IJNSY_ISI_SE_EES1Z_EEESL_NSB_IJlNSB_IJSE_lllEEES10_EEESL_S22_NS1T_6fusion15FusionCallbacksIS1X_NS23_17LinearCombinationISL_fSL_fLNS_15FloatRoundStyleE2EEES1Y_S20_JEEENSA_5SM1004TMEM4LOAD26SM100_TMEM_LOAD_32dp32b32xENSA_13SM90_TMA_LOADENS19_IS1B_S1D_NSY_INSB_IJS1E_SI_EEENSB_IJSI_SE_EEEEEEENSA_39AutoVectorizingCopyWithAssumedAlignmentILi128EEENSA_14SM90_TMA_STOREES2H_S2J_S2J_EEEvvEEEEvNT_6ParamsE:
	.zero		3200


//--------------------- SYMBOLS --------------------------

	.type		.nv.reservedSmem.offset0,@object
	.size		.nv.reservedSmem.offset0,0x4
	.type		.nv.reservedSmem.cap,@object
	.size		.nv.reservedSmem.cap,0x4
	.type		__assertfail,@function
